def attn_fwd(
    Q,
    K,
    V,
    Out,
    Lse,
    sm_scale,
    stride_qz,
    stride_qh,
    stride_qm,
    stride_qk,
    stride_kz,
    stride_kh,
    stride_kn,
    stride_kk,
    stride_vz,
    stride_vh,
    stride_vn,
    stride_vk,
    stride_oz,
    stride_oh,
    stride_om,
    stride_ok,
    seqlen_q,
    seqlen_k,
    BLOCK_M: tl.constexpr,
    BLOCK_N: tl.constexpr,
    HEAD_DIM: tl.constexpr,
    CAUSAL: tl.constexpr,
):
    start_m = tl.program_id(0)
    off_hz = tl.program_id(1)
    q_off = off_hz * stride_qh
    k_off = off_hz * stride_kh
    v_off = off_hz * stride_vh
    offs_m = start_m * BLOCK_M + tl.arange(0, BLOCK_M)
    offs_d = tl.arange(0, HEAD_DIM)
    offs_n = tl.arange(0, BLOCK_N)
    q_ptrs = Q + q_off + offs_m[:, None] * stride_qm + offs_d[None, :] * stride_qk
    k_ptrs = K + k_off + offs_d[:, None] * stride_kk + offs_n[None, :] * stride_kn
    v_ptrs = V + v_off + offs_n[:, None] * stride_vn + offs_d[None, :] * stride_vk
    m_i = tl.full([BLOCK_M], float("-inf"), dtype=tl.float32)
    l_i = tl.zeros([BLOCK_M], dtype=tl.float32) + 1.0
    acc = tl.zeros([BLOCK_M, HEAD_DIM], dtype=tl.float32)
    q = tl.load(q_ptrs)
    acc, l_i, m_i = _attn_fwd_inner(
        acc,
        l_i,
        m_i,
        q,
        k_ptrs,
        v_ptrs,
        sm_scale,
        stride_kn,
        stride_vn,
        start_m,
        seqlen_k,
        BLOCK_M,
        BLOCK_N,
        HEAD_DIM,
        CAUSAL,
    )
    acc = acc / l_i[:, None]
    lse = m_i + tl.math.log2(l_i) / 1.4426950408889634
    o_ptrs = (
        Out
        + off_hz * stride_oh
        + offs_m[:, None] * stride_om
        + offs_d[None, :] * stride_ok
    )
    tl.store(o_ptrs, acc.to(Out.dtype.element_ty))
    tl.store(Lse + off_hz * seqlen_q + offs_m, lse)

# config = {"BLOCK_M": 256, "BLOCK_N": 128, "HEAD_DIM": 128, "arch": "sm_90", "causal": false, "dtype": "fp16", "num_stages": 2, "num_warps": 16}
# arch = sm_90


// ===== COMPILED SASS (sm_90a) =====

	.target	sm_90a

	.elftype	@"ET_EXEC"


//--------------------- .note.nv.tkinfo           --------------------------
	.section	.note.nv.tkinfo,"",@"SHT_NOTE"
	.sectionflags	@"SHF_NOTE_NV_TKINFO"
	.tkinfo
        /*0018*/ 	.word	0x00000002
        /*0030*/ 	.string	""
        /*0030*/ 	.string	"ptxas"
        /*0030*/ 	.string	"Cuda compilation tools, release 13.0, V13.0.88"
        /*0030*/ 	.string	"Build cuda_13.0.r13.0/compiler.36424714_0"
        /*0030*/ 	.string	"-v  -suppress-debug-info  -lineinfo  -arch sm_90a "



//--------------------- .note.nv.cuinfo           --------------------------
	.section	.note.nv.cuinfo,"",@"SHT_NOTE"
	.sectionflags	@"SHF_NOTE_NV_CUINFO"
        /*0018*/ 	.short	0x0002
        /*001a*/ 	.short	0x005a
        /*001c*/ 	.short	0x0082
	.zero		2


//--------------------- .nv.info                  --------------------------
	.section	.nv.info,"",@"SHT_CUDA_INFO"
	.align	4


	//----- nvinfo : EIATTR_REGCOUNT
	.align		4
        /*0000*/ 	.byte	0x04, 0x2f
        /*0002*/ 	.short	(.L_2 - .L_1)
	.align		4
.L_1:
        /*0004*/ 	.word	index@(attn_fwd)
        /*0008*/ 	.word	0x00000080


	//----- nvinfo : EIATTR_FRAME_SIZE
	.align		4
.L_2:
        /*000c*/ 	.byte	0x04, 0x11
        /*000e*/ 	.short	(.L_4 - .L_3)
	.align		4
.L_3:
        /*0010*/ 	.word	index@(attn_fwd)
        /*0014*/ 	.word	0x00000450


	//----- nvinfo : EIATTR_MIN_STACK_SIZE
	.align		4
.L_4:
        /*0018*/ 	.byte	0x04, 0x12
        /*001a*/ 	.short	(.L_6 - .L_5)
	.align		4
.L_5:
        /*001c*/ 	.word	index@(attn_fwd)
        /*0020*/ 	.word	0x00000450
.L_6:


//--------------------- .nv.compat                --------------------------
	.section	.nv.compat,"",@"SHT_CUDA_COMPAT_INFO"
	.align	4
        /*0000*/ 	.byte	0x02, 0x09, 0x01, 0x00, 0x02, 0x02, 0x04, 0x00, 0x02, 0x05, 0x05, 0x00, 0x03, 0x07, 0x01, 0x01
        /*0010*/ 	.byte	0x02, 0x03, 0x00, 0x00, 0x02, 0x06, 0x01, 0x00, 0x04, 0x0b, 0x08, 0x00, 0x00, 0x00, 0x00, 0x00
        /*0020*/ 	.byte	0x00, 0x00, 0x00, 0x00


//--------------------- .nv.info.attn_fwd         --------------------------
	.section	.nv.info.attn_fwd,"",@"SHT_CUDA_INFO"
	.sectionflags	@""
	.align	4


	//----- nvinfo : EIATTR_CUDA_API_VERSION
	.align		4
        /*0000*/ 	.byte	0x04, 0x37
        /*0002*/ 	.short	(.L_8 - .L_7)
.L_7:
        /*0004*/ 	.word	0x00000082


	//----- nvinfo : EIATTR_KPARAM_INFO
	.align		4
.L_8:
        /*0008*/ 	.byte	0x04, 0x17
        /*000a*/ 	.short	(.L_10 - .L_9)
.L_9:
        /*000c*/ 	.word	0x00000000
        /*0010*/ 	.short	0x0019
        /*0012*/ 	.short	0x0080
        /*0014*/ 	.byte	0x00, 0xf4, 0x21, 0x00


	//----- nvinfo : EIATTR_KPARAM_INFO
	.align		4
.L_10:
        /*0018*/ 	.byte	0x04, 0x17
        /*001a*/ 	.short	(.L_12 - .L_11)
.L_11:
        /*001c*/ 	.word	0x00000000
        /*0020*/ 	.short	0x0018
        /*0022*/ 	.short	0x0078
        /*0024*/ 	.byte	0x00, 0xf4, 0x21, 0x00


	//----- nvinfo : EIATTR_KPARAM_INFO
	.align		4
.L_12:
        /*0028*/ 	.byte	0x04, 0x17
        /*002a*/ 	.short	(.L_14 - .L_13)
.L_13:
        /*002c*/ 	.word	0x00000000
        /*0030*/ 	.short	0x0017
        /*0032*/ 	.short	0x0070
        /*0034*/ 	.byte	0x00, 0xf0, 0x11, 0x00


	//----- nvinfo : EIATTR_KPARAM_INFO
	.align		4
.L_14:
        /*0038*/ 	.byte	0x04, 0x17
        /*003a*/ 	.short	(.L_16 - .L_15)
.L_15:
        /*003c*/ 	.word	0x00000000
        /*0040*/ 	.short	0x0016
        /*0042*/ 	.short	0x006c
        /*0044*/ 	.byte	0x00, 0xf0, 0x11, 0x00


	//----- nvinfo : EIATTR_KPARAM_INFO
	.align		4
.L_16:
        /*0048*/ 	.byte	0x04, 0x17
        /*004a*/ 	.short	(.L_18 - .L_17)
.L_17:
        /*004c*/ 	.word	0x00000000
        /*0050*/ 	.short	0x0015
        /*0052*/ 	.short	0x0068
        /*0054*/ 	.byte	0x00, 0xf0, 0x11, 0x00


	//----- nvinfo : EIATTR_KPARAM_INFO
	.align		4
.L_18:
        /*0058*/ 	.byte	0x04, 0x17
        /*005a*/ 	.short	(.L_20 - .L_19)
.L_19:
        /*005c*/ 	.word	0x00000000
        /*0060*/ 	.short	0x0014
        /*0062*/ 	.short	0x0064
        /*0064*/ 	.byte	0x00, 0xf0, 0x11, 0x00


	//----- nvinfo : EIATTR_KPARAM_INFO
	.align		4
.L_20:
        /*0068*/ 	.byte	0x04, 0x17
        /*006a*/ 	.short	(.L_22 - .L_21)
.L_21:
        /*006c*/ 	.word	0x00000000
        /*0070*/ 	.short	0x0013
        /*0072*/ 	.short	0x0060
        /*0074*/ 	.byte	0x00, 0xf0, 0x11, 0x00


	//----- nvinfo : EIATTR_KPARAM_INFO
	.align		4
.L_22:
        /*0078*/ 	.byte	0x04, 0x17
        /*007a*/ 	.short	(.L_24 - .L_23)
.L_23:
        /*007c*/ 	.word	0x00000000
        /*0080*/ 	.short	0x0012
        /*0082*/ 	.short	0x005c
        /*0084*/ 	.byte	0x00, 0xf0, 0x11, 0x00


	//----- nvinfo : EIATTR_KPARAM_INFO
	.align		4
.L_24:
        /*0088*/ 	.byte	0x04, 0x17
        /*008a*/ 	.short	(.L_26 - .L_25)
.L_25:
        /*008c*/ 	.word	0x00000000
        /*0090*/ 	.short	0x0011
        /*0092*/ 	.short	0x0058
        /*0094*/ 	.byte	0x00, 0xf0, 0x11, 0x00


	//----- nvinfo : EIATTR_KPARAM_INFO
	.align		4
.L_26:
        /*0098*/ 	.byte	0x04, 0x17
        /*009a*/ 	.short	(.L_28 - .L_27)
.L_27:
        /*009c*/ 	.word	0x00000000
        /*00a0*/ 	.short	0x0010
        /*00a2*/ 	.short	0x0054
        /*00a4*/ 	.byte	0x00, 0xf0, 0x11, 0x00


	//----- nvinfo : EIATTR_KPARAM_INFO
	.align		4
.L_28:
        /*00a8*/ 	.byte	0x04, 0x17
        /*00aa*/ 	.short	(.L_30 - .L_29)
.L_29:
        /*00ac*/ 	.word	0x00000000
        /*00b0*/ 	.short	0x000f
        /*00b2*/ 	.short	0x0050
        /*00b4*/ 	.byte	0x00, 0xf0, 0x11, 0x00


	//----- nvinfo : EIATTR_KPARAM_INFO
	.align		4
.L_30:
        /*00b8*/ 	.byte	0x04, 0x17
        /*00ba*/ 	.short	(.L_32 - .L_31)
.L_31:
        /*00bc*/ 	.word	0x00000000
        /*00c0*/ 	.short	0x000e
        /*00c2*/ 	.short	0x004c
        /*00c4*/ 	.byte	0x00, 0xf0, 0x11, 0x00


	//----- nvinfo : EIATTR_KPARAM_INFO
	.align		4
.L_32:
        /*00c8*/ 	.byte	0x04, 0x17
        /*00ca*/ 	.short	(.L_34 - .L_33)
.L_33:
        /*00cc*/ 	.word	0x00000000
        /*00d0*/ 	.short	0x000d
        /*00d2*/ 	.short	0x0048
        /*00d4*/ 	.byte	0x00, 0xf0, 0x11, 0x00


	//----- nvinfo : EIATTR_KPARAM_INFO
	.align		4
.L_34:
        /*00d8*/ 	.byte	0x04, 0x17
        /*00da*/ 	.short	(.L_36 - .L_35)
.L_35:
        /*00dc*/ 	.word	0x00000000
        /*00e0*/ 	.short	0x000c
        /*00e2*/ 	.short	0x0044
        /*00e4*/ 	.byte	0x00, 0xf0, 0x11, 0x00


	//----- nvinfo : EIATTR_KPARAM_INFO
	.align		4
.L_36:
        /*00e8*/ 	.byte	0x04, 0x17
        /*00ea*/ 	.short	(.L_38 - .L_37)
.L_37:
        /*00ec*/ 	.word	0x00000000
        /*00f0*/ 	.short	0x000b
        /*00f2*/ 	.short	0x0040
        /*00f4*/ 	.byte	0x00, 0xf0, 0x11, 0x00


	//----- nvinfo : EIATTR_KPARAM_INFO
	.align		4
.L_38:
        /*00f8*/ 	.byte	0x04, 0x17
        /*00fa*/ 	.short	(.L_40 - .L_39)
.L_39:
        /*00fc*/ 	.word	0x00000000
        /*0100*/ 	.short	0x000a
        /*0102*/ 	.short	0x003c
        /*0104*/ 	.byte	0x00, 0xf0, 0x11, 0x00


	//----- nvinfo : EIATTR_KPARAM_INFO
	.align		4
.L_40:
        /*0108*/ 	.byte	0x04, 0x17
        /*010a*/ 	.short	(.L_42 - .L_41)
.L_41:
        /*010c*/ 	.word	0x00000000
        /*0110*/ 	.short	0x0009
        /*0112*/ 	.short	0x0038
        /*0114*/ 	.byte	0x00, 0xf0, 0x11, 0x00


	//----- nvinfo : EIATTR_KPARAM_INFO
	.align		4
.L_42:
        /*0118*/ 	.byte	0x04, 0x17
        /*011a*/ 	.short	(.L_44 - .L_43)
.L_43:
        /*011c*/ 	.word	0x00000000
        /*0120*/ 	.short	0x0008
        /*0122*/ 	.short	0x0034
        /*0124*/ 	.byte	0x00, 0xf0, 0x11, 0x00


	//----- nvinfo : EIATTR_KPARAM_INFO
	.align		4
.L_44:
        /*0128*/ 	.byte	0x04, 0x17
        /*012a*/ 	.short	(.L_46 - .L_45)
.L_45:
        /*012c*/ 	.word	0x00000000
        /*0130*/ 	.short	0x0007
        /*0132*/ 	.short	0x0030
        /*0134*/ 	.byte	0x00, 0xf0, 0x11, 0x00


	//----- nvinfo : EIATTR_KPARAM_INFO
	.align		4
.L_46:
        /*0138*/ 	.byte	0x04, 0x17
        /*013a*/ 	.short	(.L_48 - .L_47)
.L_47:
        /*013c*/ 	.word	0x00000000
        /*0140*/ 	.short	0x0006
        /*0142*/ 	.short	0x002c
        /*0144*/ 	.byte	0x00, 0xf0, 0x11, 0x00


	//----- nvinfo : EIATTR_KPARAM_INFO
	.align		4
.L_48:
        /*0148*/ 	.byte	0x04, 0x17
        /*014a*/ 	.short	(.L_50 - .L_49)
.L_49:
        /*014c*/ 	.word	0x00000000
        /*0150*/ 	.short	0x0005
        /*0152*/ 	.short	0x0028
        /*0154*/ 	.byte	0x00, 0xf0, 0x11, 0x00


	//----- nvinfo : EIATTR_KPARAM_INFO
	.align		4
.L_50:
        /*0158*/ 	.byte	0x04, 0x17
        /*015a*/ 	.short	(.L_52 - .L_51)
.L_51:
        /*015c*/ 	.word	0x00000000
        /*0160*/ 	.short	0x0004
        /*0162*/ 	.short	0x0020
        /*0164*/ 	.byte	0x00, 0xf4, 0x21, 0x00


	//----- nvinfo : EIATTR_KPARAM_INFO
	.align		4
.L_52:
        /*0168*/ 	.byte	0x04, 0x17
        /*016a*/ 	.short	(.L_54 - .L_53)
.L_53:
        /*016c*/ 	.word	0x00000000
        /*0170*/ 	.short	0x0003
        /*0172*/ 	.short	0x0018
        /*0174*/ 	.byte	0x00, 0xf4, 0x21, 0x00


	//----- nvinfo : EIATTR_KPARAM_INFO
	.align		4
.L_54:
        /*0178*/ 	.byte	0x04, 0x17
        /*017a*/ 	.short	(.L_56 - .L_55)
.L_55:
        /*017c*/ 	.word	0x00000000
        /*0180*/ 	.short	0x0002
        /*0182*/ 	.short	0x0010
        /*0184*/ 	.byte	0x00, 0xf4, 0x21, 0x00


	//----- nvinfo : EIATTR_KPARAM_INFO
	.align		4
.L_56:
        /*0188*/ 	.byte	0x04, 0x17
        /*018a*/ 	.short	(.L_58 - .L_57)
.L_57:
        /*018c*/ 	.word	0x00000000
        /*0190*/ 	.short	0x0001
        /*0192*/ 	.short	0x0008
        /*0194*/ 	.byte	0x00, 0xf4, 0x21, 0x00


	//----- nvinfo : EIATTR_KPARAM_INFO
	.align		4
.L_58:
        /*0198*/ 	.byte	0x04, 0x17
        /*019a*/ 	.short	(.L_60 - .L_59)
.L_59:
        /*019c*/ 	.word	0x00000000
        /*01a0*/ 	.short	0x0000
        /*01a2*/ 	.short	0x0000
        /*01a4*/ 	.byte	0x00, 0xf4, 0x21, 0x00


	//----- nvinfo : EIATTR_SPARSE_MMA_MASK
	.align		4
.L_60:
        /*01a8*/ 	.byte	0x03, 0x50
        /*01aa*/ 	.short	0x0000


	//----- nvinfo : EIATTR_MAXREG_COUNT
	.align		4
        /*01ac*/ 	.byte	0x03, 0x1b
        /*01ae*/ 	.short	0x0080


	//----- nvinfo : EIATTR_NUM_BARRIERS
	.align		4
        /*01b0*/ 	.byte	0x02, 0x4c
        /*01b2*/ 	.byte	0x01
	.zero		1


	//----- nvinfo : EIATTR_ANNOTATIONS
	.align		4
        /*01b4*/ 	.byte	0x04, 0x55
        /*01b6*/ 	.short	(.L_62 - .L_61)


	//   ....[0]....
.L_61:
        /*01b8*/ 	.word	0x00000001
        /*01bc*/ 	.byte	0x40, 0x16, 0x00, 0x00, 0x01, 0x00, 0x00, 0x00, 0x50, 0x16, 0x00, 0x00, 0x01, 0x00, 0x00, 0x00
        /* <DEDUP_REMOVED lines=364> */
        /*188c*/ 	.byte	0xe0, 0x8e, 0x00, 0x00, 0x01, 0x00, 0x00, 0x00, 0x20, 0x8f, 0x00, 0x00


	//----- nvinfo : EIATTR_MERCURY_ISA_VERSION
	.align		4
.L_62:
        /*1898*/ 	.byte	0x03, 0x5f
        /*189a*/ 	.short	0x0101


	//----- nvinfo : EIATTR_COOP_GROUP_MASK_REGIDS
	.align		4
        /*189c*/ 	.byte	0x04, 0x29
        /*189e*/ 	.short	(.L_64 - .L_63)


	//   ....[0]....
.L_63:
        /*18a0*/ 	.word	0xffffffff


	//   ....[1]....
        /*18a4*/ 	.word	0xffffffff


	//   ....[2]....
        /*18a8*/ 	.word	0xffffffff


	//   ....[3]....
        /*18ac*/ 	.word	0xffffffff


	//   ....[4]....
        /*18b0*/ 	.word	0xffffffff


	//   ....[5]....
        /*18b4*/ 	.word	0xffffffff


	//   ....[6]....
        /*18b8*/ 	.word	0xffffffff


	//   ....[7]....
        /*18bc*/ 	.word	0xffffffff


	//----- nvinfo : EIATTR_COOP_GROUP_INSTR_OFFSETS
	.align		4
.L_64:
        /*18c0*/ 	.byte	0x04, 0x28
        /*18c2*/ 	.short	(.L_66 - .L_65)


	//   ....[0]....
.L_65:
        /*18c4*/ 	.word	0x000048d0


	//   ....[1]....
        /*18c8*/ 	.word	0x000048f0


	//   ....[2]....
        /*18cc*/ 	.word	0x00005100


	//   ....[3]....
        /*18d0*/ 	.word	0x00005120


	//   ....[4]....
        /*18d4*/ 	.word	0x000084d0


	//   ....[5]....
        /*18d8*/ 	.word	0x000084e0


	//   ....[6]....
        /*18dc*/ 	.word	0x00008510


	//   ....[7]....
        /*18e0*/ 	.word	0x00008520


	//----- nvinfo : EIATTR_EXIT_INSTR_OFFSETS
	.align		4
.L_66:
        /*18e4*/ 	.byte	0x04, 0x1c
        /*18e6*/ 	.short	(.L_68 - .L_67)


	//   ....[0]....
.L_67:
        /*18e8*/ 	.word	0x0000b810


	//   ....[1]....
        /*18ec*/ 	.word	0x0000b840


	//----- nvinfo : EIATTR_REQNTID
	.align		4
.L_68:
        /*18f0*/ 	.byte	0x04, 0x10
        /*18f2*/ 	.short	(.L_70 - .L_69)
.L_69:
        /*18f4*/ 	.word	0x00000200
        /*18f8*/ 	.word	0x00000001
        /*18fc*/ 	.word	0x00000001


	//----- nvinfo : EIATTR_CBANK_PARAM_SIZE
	.align		4
.L_70:
        /*1900*/ 	.byte	0x03, 0x19
        /*1902*/ 	.short	0x0088


	//----- nvinfo : EIATTR_PARAM_CBANK
	.align		4
        /*1904*/ 	.byte	0x04, 0x0a
        /*1906*/ 	.short	(.L_72 - .L_71)
	.align		4
.L_71:
        /*1908*/ 	.word	index@(.nv.constant0.attn_fwd)
        /*190c*/ 	.short	0x0210
        /*190e*/ 	.short	0x0088


	//----- nvinfo : EIATTR_SW_WAR
	.align		4
.L_72:
        /*1910*/ 	.byte	0x04, 0x36
        /*1912*/ 	.short	(.L_74 - .L_73)
.L_73:
        /*1914*/ 	.word	0x00000008
.L_74:


//--------------------- .nv.callgraph             --------------------------
	.section	.nv.callgraph,"",@"SHT_CUDA_CALLGRAPH"
	.align	4
	.sectionentsize	8
	.align		4
        /*0000*/ 	.word	0x00000000
	.align		4
        /*0004*/ 	.word	0xffffffff
	.align		4
        /*0008*/ 	.word	0x00000000
	.align		4
        /*000c*/ 	.word	0xfffffffe
	.align		4
        /*0010*/ 	.word	0x00000000
	.align		4
        /*0014*/ 	.word	0xfffffffd
	.align		4
        /*0018*/ 	.word	0x00000000
	.align		4
        /*001c*/ 	.word	0xfffffffc


//--------------------- .nv.constant4             --------------------------
	.section	.nv.constant4,"a",@progbits
	.align	8
	.align		8
.nv.constant4:
        /*0000*/ 	.dword	_$_str


//--------------------- .text.attn_fwd            --------------------------
	.section	.text.attn_fwd,"ax",@progbits
	.align	128
        .global         attn_fwd
        .type           attn_fwd,@function
        .size           attn_fwd,(.L_x_3 - attn_fwd)
        .other          attn_fwd,@"STO_CUDA_ENTRY STV_DEFAULT"
attn_fwd:
.text.attn_fwd:
[----:B------:R-:W0:Y:S01]  /*0000*/  LDC R1, c[0x0][0x28] ;  /* 0x00000a00ff017b82 */ /* 0x000e220000000800 */
[----:B------:R-:W1:Y:S07]  /*0010*/  S2R R82, SR_TID.X ;  /* 0x0000000000527919 */ /* 0x000e6e0000002100 */
[----:B------:R-:W2:Y:S01]  /*0020*/  S2UR UR21, SR_CTAID.Y ;  /* 0x00000000001579c3 */ /* 0x000ea20000002600 */
[----:B------:R-:W-:Y:S01]  /*0030*/  ULDC.64 UR4, c[0x0][0x240] ;  /* 0x0000900000047ab9 */ /* 0x000fe20000000a00 */
[----:B------:R-:W-:Y:S01]  /*0040*/  ULDC.64 UR22, c[0x0][0x208] ;  /* 0x0000820000167ab9 */ /* 0x000fe20000000a00 */
[----:B------:R-:W3:Y:S01]  /*0050*/  S2R R3, SR_CTAID.X ;  /* 0x0000000000037919 */ /* 0x000ee20000002500 */
[----:B0-----:R-:W-:-:S04]  /*0060*/  VIADD R1, R1, 0xfffffbb0 ;  /* 0xfffffbb001017836 */ /* 0x001fc80000000000 */
[----:B------:R-:W0:Y:S08]  /*0070*/  LDC R6, c[0x0][0x248] ;  /* 0x00009200ff067b82 */ /* 0x000e300000000800 */
[----:B------:R-:W4:Y:S01]  /*0080*/  LDC.64 R8, c[0x0][0x210] ;  /* 0x00008400ff087b82 */ /* 0x000f220000000a00 */
[----:B------:R-:W-:Y:S01]  /*0090*/  UMOV UR20, 0x400 ;  /* 0x0000040000147882 */ /* 0x000fe20000000000 */
[----:B------:R-:W-:Y:S01]  /*00a0*/  ULDC UR44, c[0x0][0x280] ;  /* 0x0000a000002c7ab9 */ /* 0x000fe20000000800 */
[----:B--2---:R-:W-:-:S04]  /*00b0*/  UIMAD UR4, UR21, UR4, URZ ;  /* 0x00000004150472a4 */ /* 0x004fc8000f8e023f */
[----:B------:R-:W-:Y:S01]  /*00c0*/  USHF.L.U32 UR6, UR4, 0x1, URZ ;  /* 0x0000000104067899 */ /* 0x000fe2000800063f */
[----:B-1----:R-:W-:Y:S02]  /*00d0*/  LOP3.LUT R0, R82, 0xff, RZ, 0xc0, !PT ;  /* 0x000000ff52007812 */ /* 0x002fe400078ec0ff */
[----:B------:R-:W-:-:S03]  /*00e0*/  SHF.R.U32.HI R5, RZ, 0x8, R82 ;  /* 0x00000008ff057819 */ /* 0x000fc60000011652 */
[----:B---3--:R-:W-:Y:S01]  /*00f0*/  IMAD R2, R3, 0x100, R0 ;  /* 0x0000010003027824 */ /* 0x008fe200078e0200 */
[----:B------:R-:W-:-:S03]  /*0100*/  SGXT.U32 R5, R5, 0x1 ;  /* 0x000000010505781a */ /* 0x000fc60000000000 */
[----:B------:R-:W-:Y:S01]  /*0110*/  IMAD R0, R2, UR5, RZ ;  /* 0x0000000502007c24 */ /* 0x000fe2000f8e02ff */
[----:B------:R-:W-:Y:S01]  /*0120*/  UIMAD.WIDE UR4, UR4, 0x2, URZ ;  /* 0x00000002040478a5 */ /* 0x000fe2000f8e023f */
[----:B0-----:R-:W-:-:S03]  /*0130*/  IMAD R5, R5, R6, RZ ;  /* 0x0000000605057224 */ /* 0x001fc600078e02ff */
[C---:B------:R-:W-:Y:S01]  /*0140*/  SHF.L.U32 R3, R0.reuse, 0x1, RZ ;  /* 0x0000000100037819 */ /* 0x040fe200000006ff */
[----:B------:R-:W-:-:S03]  /*0150*/  IMAD.HI R0, R0, 0x2, RZ ;  /* 0x0000000200007827 */ /* 0x000fc600078e02ff */
[----:B----4-:R-:W-:Y:S01]  /*0160*/  IADD3 R3, P0, P1, R3, UR6, R8 ;  /* 0x0000000603037c10 */ /* 0x010fe2000f91e008 */
[----:B------:R-:W-:-:S03]  /*0170*/  IMAD R7, R6, 0x2, R5 ;  /* 0x0000000206077824 */ /* 0x000fc600078e0205 */
[----:B------:R-:W-:Y:S01]  /*0180*/  IADD3.X R0, R0, UR5, R9, P0, P1 ;  /* 0x0000000500007c10 */ /* 0x000fe200087e2409 */
[C---:B------:R-:W-:Y:S01]  /*0190*/  IMAD R13, R6.reuse, 0x2, R7 ;  /* 0x00000002060d7824 */ /* 0x040fe200078e0207 */
[-C--:B------:R-:W-:Y:S02]  /*01a0*/  LEA R8, P0, R5, R3.reuse, 0x1 ;  /* 0x0000000305087211 */ /* 0x080fe400078008ff */
[----:B------:R-:W-:Y:S02]  /*01b0*/  LEA R10, P1, R7, R3, 0x1 ;  /* 0x00000003070a7211 */ /* 0x000fe400078208ff */
[-C--:B------:R-:W-:Y:S02]  /*01c0*/  LEA.HI.X.SX32 R9, R5, R0.reuse, 0x1, P0 ;  /* 0x0000000005097211 */ /* 0x080fe400000f0eff */
[C---:B------:R-:W-:Y:S02]  /*01d0*/  LEA R5, R6.reuse, R13, 0x1 ;  /* 0x0000000d06057211 */ /* 0x040fe400078e08ff */
[----:B------:R-:W-:Y:S01]  /*01e0*/  LEA.HI.X.SX32 R11, R7, R0, 0x1, P1 ;  /* 0x00000000070b7211 */ /* 0x000fe200008f0eff */
[----:B------:R0:W2:Y:S01]  /*01f0*/  LDG.E.U16 R2, desc[UR22][R8.64] ;  /* 0x0000001608027981 */ /* 0x0000a2000c1e1500 */
[----:B------:R-:W-:Y:S01]  /*0200*/  LEA R12, P0, R13, R3, 0x1 ;  /* 0x000000030d0c7211 */ /* 0x000fe200078008ff */
[----:B------:R-:W-:-:S02]  /*0210*/  IMAD R7, R6, 0x2, R5 ;  /* 0x0000000206077824 */ /* 0x000fc400078e0205 */
[----:B------:R1:W3:Y:S02]  /*0220*/  LDG.E.U16 R4, desc[UR22][R10.64] ;  /* 0x000000160a047981 */ /* 0x0002e4000c1e1500 */
[C---:B------:R-:W-:Y:S01]  /*0230*/  IMAD R19, R6.reuse, 0x2, R7 ;  /* 0x0000000206137824 */ /* 0x040fe200078e0207 */
[-C--:B------:R-:W-:Y:S02]  /*0240*/  LEA.HI.X.SX32 R13, R13, R0.reuse, 0x1, P0 ;  /* 0x000000000d0d7211 */ /* 0x080fe400000f0eff */
[C---:B------:R-:W-:Y:S02]  /*0250*/  LEA R14, P0, R5.reuse, R3, 0x1 ;  /* 0x00000003050e7211 */ /* 0x040fe400078008ff */
[C---:B0-----:R-:W-:Y:S02]  /*0260*/  LEA R9, R6.reuse, R19, 0x1 ;  /* 0x0000001306097211 */ /* 0x041fe400078e08ff */
[-C--:B------:R-:W-:Y:S02]  /*0270*/  LEA.HI.X.SX32 R15, R5, R0.reuse, 0x1, P0 ;  /* 0x00000000050f7211 */ /* 0x080fe400000f0eff */
[-C--:B------:R-:W-:Y:S01]  /*0280*/  LEA R18, P0, R19, R3.reuse, 0x1 ;  /* 0x0000000313127211 */ /* 0x080fe200078008ff */
[C---:B-1----:R-:W-:Y:S01]  /*0290*/  IMAD R11, R6.reuse, 0x2, R9 ;  /* 0x00000002060b7824 */ /* 0x042fe200078e0209 */
[-C--:B------:R-:W-:Y:S01]  /*02a0*/  LEA R16, P1, R7, R3.reuse, 0x1 ;  /* 0x0000000307107211 */ /* 0x080fe200078208ff */
[----:B------:R0:W4:Y:S01]  /*02b0*/  LDG.E.U16 R5, desc[UR22][R12.64] ;  /* 0x000000160c057981 */ /* 0x000122000c1e1500 */
[----:B------:R-:W-:Y:S01]  /*02c0*/  LEA.HI.X.SX32 R19, R19, R0, 0x1, P0 ;  /* 0x0000000013137211 */ /* 0x000fe200000f0eff */
[----:B------:R-:W-:Y:S01]  /*02d0*/  IMAD R25, R6, 0x2, R11 ;  /* 0x0000000206197824 */ /* 0x000fe200078e020b */
[----:B------:R-:W-:-:S04]  /*02e0*/  LEA R20, P0, R9, R3, 0x1 ;  /* 0x0000000309147211 */ /* 0x000fc800078008ff */
[-C--:B------:R-:W-:Y:S02]  /*02f0*/  LEA.HI.X.SX32 R21, R9, R0.reuse, 0x1, P0 ;  /* 0x0000000009157211 */ /* 0x080fe400000f0eff */
[----:B------:R-:W-:Y:S01]  /*0300*/  LEA R22, P0, R11, R3, 0x1 ;  /* 0x000000030b167211 */ /* 0x000fe200078008ff */
[----:B------:R-:W5:Y:S01]  /*0310*/  LDG.E.U16 R9, desc[UR22][R18.64] ;  /* 0x0000001612097981 */ /* 0x000f62000c1e1500 */
[C---:B0-----:R-:W-:Y:S02]  /*0320*/  LEA R13, R6.reuse, R25, 0x1 ;  /* 0x00000019060d7211 */ /* 0x041fe400078e08ff */
[-C--:B------:R-:W-:Y:S01]  /*0330*/  LEA.HI.X.SX32 R17, R7, R0.reuse, 0x1, P1 ;  /* 0x0000000007117211 */ /* 0x080fe200008f0eff */
[----:B------:R-:W4:Y:S01]  /*0340*/  LDG.E.U16 R10, desc[UR22][R20.64] ;  /* 0x00000016140a7981 */ /* 0x000f22000c1e1500 */
[-C--:B------:R-:W-:Y:S02]  /*0350*/  LEA.HI.X.SX32 R23, R11, R0.reuse, 0x1, P0 ;  /* 0x000000000b177211 */ /* 0x080fe400000f0eff */
[C---:B------:R-:W-:Y:S01]  /*0360*/  LEA R26, P0, R13.reuse, R3, 0x1 ;  /* 0x000000030d1a7211 */ /* 0x040fe200078008ff */
[----:B------:R0:W4:Y:S03]  /*0370*/  LDG.E.U16 R7, desc[UR22][R14.64] ;  /* 0x000000160e077981 */ /* 0x000126000c1e1500 */
[----:B------:R-:W-:Y:S01]  /*0380*/  LEA.HI.X.SX32 R27, R13, R0, 0x1, P0 ;  /* 0x000000000d1b7211 */ /* 0x000fe200000f0eff */
[----:B------:R1:W3:Y:S04]  /*0390*/  LDG.E.U16 R8, desc[UR22][R16.64] ;  /* 0x0000001610087981 */ /* 0x0002e8000c1e1500 */
[----:B------:R1:W4:Y:S01]  /*03a0*/  LDG.E.U16 R11, desc[UR22][R22.64] ;  /* 0x00000016160b7981 */ /* 0x000322000c1e1500 */
[----:B0-----:R-:W-:-:S03]  /*03b0*/  IMAD R15, R6, 0x2, R13 ;  /* 0x00000002060f7824 */ /* 0x001fc600078e020d */
[----:B------:R0:W4:Y:S01]  /*03c0*/  LDG.E.U16 R13, desc[UR22][R26.64] ;  /* 0x000000161a0d7981 */ /* 0x000122000c1e1500 */
[----:B-1----:R-:W-:Y:S01]  /*03d0*/  IMAD R17, R6, 0x2, R15 ;  /* 0x0000000206117824 */ /* 0x002fe200078e020f */
[----:B------:R-:W-:-:S04]  /*03e0*/  LEA R18, P0, R15, R3, 0x1 ;  /* 0x000000030f127211 */ /* 0x000fc800078008ff */
[-C--:B------:R-:W-:Y:S02]  /*03f0*/  LEA.HI.X.SX32 R19, R15, R0.reuse, 0x1, P0 ;  /* 0x000000000f137211 */ /* 0x080fe400000f0eff */
[C---:B------:R-:W-:Y:S02]  /*0400*/  LEA R15, R6.reuse, R17, 0x1 ;  /* 0x00000011060f7211 */ /* 0x040fe400078e08ff */
[C---:B------:R-:W-:Y:S01]  /*0410*/  LEA R20, P0, R17.reuse, R3, 0x1 ;  /* 0x0000000311147211 */ /* 0x040fe200078008ff */
[----:B------:R-:W4:Y:S02]  /*0420*/  LDG.E.U16 R14, desc[UR22][R18.64] ;  /* 0x00000016120e7981 */ /* 0x000f24000c1e1500 */
[----:B------:R-:W-:Y:S01]  /*0430*/  IMAD R31, R6, 0x2, R15 ;  /* 0x00000002061f7824 */ /* 0x000fe200078e020f */
[----:B------:R-:W-:-:S03]  /*0440*/  LEA.HI.X.SX32 R21, R17, R0, 0x1, P0 ;  /* 0x0000000011157211 */ /* 0x000fc600000f0eff */
[----:B------:R-:W-:Y:S01]  /*0450*/  IMAD R17, R6, 0x2, R31 ;  /* 0x0000000206117824 */ /* 0x000fe200078e021f */
[----:B------:R-:W-:-:S04]  /*0460*/  LEA R22, P0, R31, R3, 0x1 ;  /* 0x000000031f167211 */ /* 0x000fc800078008ff */
[C---:B0-----:R-:W-:Y:S02]  /*0470*/  LEA R27, R6.reuse, R17, 0x1 ;  /* 0x00000011061b7211 */ /* 0x041fe400078e08ff */
[-C--:B------:R-:W-:Y:S02]  /*0480*/  LEA R24, P1, R25, R3.reuse, 0x1 ;  /* 0x0000000319187211 */ /* 0x080fe400078208ff */
[-C--:B------:R-:W-:Y:S01]  /*0490*/  LEA.HI.X.SX32 R23, R31, R0.reuse, 0x1, P0 ;  /* 0x000000001f177211 */ /* 0x080fe200000f0eff */
[C---:B------:R-:W-:Y:S01]  /*04a0*/  IMAD R31, R6.reuse, 0x2, R27 ;  /* 0x00000002061f7824 */ /* 0x040fe200078e021b */
[-C--:B------:R-:W-:Y:S02]  /*04b0*/  LEA.HI.X.SX32 R25, R25, R0.reuse, 0x1, P1 ;  /* 0x0000000019197211 */ /* 0x080fe400008f0eff */
[C---:B------:R-:W-:Y:S01]  /*04c0*/  LEA R28, P1, R15.reuse, R3, 0x1 ;  /* 0x000000030f1c7211 */ /* 0x040fe200078208ff */
[----:B------:R-:W-:Y:S02]  /*04d0*/  IMAD R33, R6, 0x2, R31 ;  /* 0x0000000206217824 */ /* 0x000fe400078e021f */
[----:B------:R0:W5:Y:S01]  /*04e0*/  LDG.E.U16 R12, desc[UR22][R24.64] ;  /* 0x00000016180c7981 */ /* 0x000162000c1e1500 */
[----:B------:R-:W-:-:S03]  /*04f0*/  LEA.HI.X.SX32 R29, R15, R0, 0x1, P1 ;  /* 0x000000000f1d7211 */ /* 0x000fc600008f0eff */
[----:B------:R1:W4:Y:S04]  /*0500*/  LDG.E.U16 R15, desc[UR22][R20.64] ;  /* 0x00000016140f7981 */ /* 0x000328000c1e1500 */
[----:B------:R-:W4:Y:S01]  /*0510*/  LDG.E.U16 R16, desc[UR22][R28.64] ;  /* 0x000000161c107981 */ /* 0x000f22000c1e1500 */
[C---:B0-----:R-:W-:Y:S02]  /*0520*/  LEA R24, P0, R17.reuse, R3, 0x1 ;  /* 0x0000000311187211 */ /* 0x041fe400078008ff */
[----:B-1----:R-:W-:Y:S02]  /*0530*/  LEA R21, R6, R33, 0x1 ;  /* 0x0000002106157211 */ /* 0x002fe400078e08ff */
[----:B------:R-:W-:Y:S02]  /*0540*/  LEA.HI.X.SX32 R25, R17, R0, 0x1, P0 ;  /* 0x0000000011197211 */ /* 0x000fe400000f0eff */
[----:B------:R0:W4:Y:S01]  /*0550*/  LDG.E.U16 R17, desc[UR22][R22.64] ;  /* 0x0000001616117981 */ /* 0x000122000c1e1500 */
[----:B------:R-:W-:-:S03]  /*0560*/  LEA R26, P0, R27, R3, 0x1 ;  /* 0x000000031b1a7211 */ /* 0x000fc600078008ff */
[----:B------:R1:W4:Y:S01]  /*0570*/  LDG.E.U16 R18, desc[UR22][R24.64] ;  /* 0x0000001618127981 */ /* 0x000322000c1e1500 */
[----:B0-----:R-:W-:-:S04]  /*0580*/  IMAD R23, R6, 0x2, R21 ;  /* 0x0000000206177824 */ /* 0x001fc800078e0215 */
[----:B------:R-:W-:Y:S01]  /*0590*/  IMAD R37, R6, 0x2, R23 ;  /* 0x0000000206257824 */ /* 0x000fe200078e0217 */
[----:B------:R-:W-:-:S04]  /*05a0*/  LEA.HI.X.SX32 R27, R27, R0, 0x1, P0 ;  /* 0x000000001b1b7211 */ /* 0x000fc800000f0eff */
[----:B-1----:R-:W-:Y:S01]  /*05b0*/  LEA R25, R6, R37, 0x1 ;  /* 0x0000002506197211 */ /* 0x002fe200078e08ff */
[----:B------:R0:W4:Y:S01]  /*05c0*/  LDG.E.U16 R19, desc[UR22][R26.64] ;  /* 0x000000161a137981 */ /* 0x000122000c1e1500 */
[----:B------:R-:W-:-:S04]  /*05d0*/  LEA R32, P0, R33, R3, 0x1 ;  /* 0x0000000321207211 */ /* 0x000fc800078008ff */
[----:B------:R-:W-:Y:S01]  /*05e0*/  LEA.HI.X.SX32 R33, R33, R0, 0x1, P0 ;  /* 0x0000000021217211 */ /* 0x000fe200000f0eff */
[----:B0-----:R-:W-:Y:S01]  /*05f0*/  IMAD R27, R6, 0x2, R25 ;  /* 0x00000002061b7824 */ /* 0x001fe200078e0219 */
[----:B------:R-:W-:-:S03]  /*0600*/  LEA R28, P0, R21, R3, 0x1 ;  /* 0x00000003151c7211 */ /* 0x000fc600078008ff */
[C---:B------:R-:W-:Y:S01]  /*0610*/  IMAD R39, R6.reuse, 0x2, R27 ;  /* 0x0000000206277824 */ /* 0x040fe200078e021b */
[----:B------:R-:W-:Y:S02]  /*0620*/  LEA.HI.X.SX32 R29, R21, R0, 0x1, P0 ;  /* 0x00000000151d7211 */ /* 0x000fe400000f0eff */
[----:B------:R-:W-:Y:S01]  /*0630*/  LEA R30, P1, R31, R3, 0x1 ;  /* 0x000000031f1e7211 */ /* 0x000fe200078208ff */
[----:B------:R-:W4:Y:S01]  /*0640*/  LDG.E.U16 R21, desc[UR22][R32.64] ;  /* 0x0000001620157981 */ /* 0x000f22000c1e1500 */
[----:B------:R-:W-:-:S03]  /*0650*/  LEA R41, R6, R39, 0x1 ;  /* 0x0000002706297211 */ /* 0x000fc600078e08ff */
[----:B------:R0:W4:Y:S01]  /*0660*/  LDG.E.U16 R22, desc[UR22][R28.64] ;  /* 0x000000161c167981 */ /* 0x000122000c1e1500 */
[----:B------:R-:W-:Y:S02]  /*0670*/  LEA.HI.X.SX32 R31, R31, R0, 0x1, P1 ;  /* 0x000000001f1f7211 */ /* 0x000fe400008f0eff */
[----:B------:R-:W-:-:S03]  /*0680*/  LEA R34, P0, R23, R3, 0x1 ;  /* 0x0000000317227211 */ /* 0x000fc600078008ff */
[----:B------:R1:W4:Y:S01]  /*0690*/  LDG.E.U16 R20, desc[UR22][R30.64] ;  /* 0x000000161e147981 */ /* 0x000322000c1e1500 */
[----:B0-----:R-:W-:-:S04]  /*06a0*/  IMAD R29, R6, 0x2, R41 ;  /* 0x00000002061d7824 */ /* 0x001fc800078e0229 */
[----:B------:R-:W-:-:S05]  /*06b0*/  IMAD R43, R6, 0x2, R29 ;  /* 0x00000002062b7824 */ /* 0x000fca00078e021d */
[C---:B------:R-:W-:Y:S02]  /*06c0*/  LEA R45, R6.reuse, R43, 0x1 ;  /* 0x0000002b062d7211 */ /* 0x040fe400078e08ff */
[-C--:B------:R-:W-:Y:S02]  /*06d0*/  LEA.HI.X.SX32 R35, R23, R0.reuse, 0x1, P0 ;  /* 0x0000000017237211 */ /* 0x080fe400000f0eff */
[-C--:B-1----:R-:W-:Y:S01]  /*06e0*/  LEA R30, P0, R25, R3.reuse, 0x1 ;  /* 0x00000003191e7211 */ /* 0x082fe200078008ff */
[C---:B------:R-:W-:Y:S01]  /*06f0*/  IMAD R47, R6.reuse, 0x2, R45 ;  /* 0x00000002062f7824 */ /* 0x040fe200078e022d */
[-C--:B------:R-:W-:Y:S01]  /*0700*/  LEA R36, P1, R37, R3.reuse, 0x1 ;  /* 0x0000000325247211 */ /* 0x080fe200078208ff */
[----:B------:R0:W4:Y:S01]  /*0710*/  LDG.E.U16 R23, desc[UR22][R34.64] ;  /* 0x0000001622177981 */ /* 0x000122000c1e1500 */
[----:B------:R-:W-:Y:S01]  /*0720*/  LEA.HI.X.SX32 R31, R25, R0, 0x1, P0 ;  /* 0x00000000191f7211 */ /* 0x000fe200000f0eff */
[----:B------:R-:W-:Y:S01]  /*0730*/  IMAD R49, R6, 0x2, R47 ;  /* 0x0000000206317824 */ /* 0x000fe200078e022f */
[----:B------:R-:W-:-:S02]  /*0740*/  LEA R32, P0, R27, R3, 0x1 ;  /* 0x000000031b207211 */ /* 0x000fc400078008ff */
[-C--:B------:R-:W-:Y:S01]  /*0750*/  LEA.HI.X.SX32 R37, R37, R0.reuse, 0x1, P1 ;  /* 0x0000000025257211 */ /* 0x080fe200008f0eff */
[----:B------:R-:W4:Y:S01]  /*0760*/  LDG.E.U16 R25, desc[UR22][R30.64] ;  /* 0x000000161e197981 */ /* 0x000f22000c1e1500 */
[C---:B------:R-:W-:Y:S02]  /*0770*/  LEA R51, R6.reuse, R49, 0x1 ;  /* 0x0000003106337211 */ /* 0x040fe400078e08ff */
[-C--:B------:R-:W-:Y:S01]  /*0780*/  LEA.HI.X.SX32 R33, R27, R0.reuse, 0x1, P0 ;  /* 0x000000001b217211 */ /* 0x080fe200000f0eff */
[----:B------:R1:W4:Y:S01]  /*0790*/  LDG.E.U16 R24, desc[UR22][R36.64] ;  /* 0x0000001624187981 */ /* 0x000322000c1e1500 */
[-C--:B------:R-:W-:Y:S01]  /*07a0*/  LEA R38, P0, R39, R3.reuse, 0x1 ;  /* 0x0000000327267211 */ /* 0x080fe200078008ff */
[----:B------:R-:W-:Y:S01]  /*07b0*/  IMAD R53, R6, 0x2, R51 ;  /* 0x0000000206357824 */ /* 0x000fe200078e0233 */
[----:B------:R-:W-:Y:S01]  /*07c0*/  LEA R40, P1, R41, R3, 0x1 ;  /* 0x0000000329287211 */ /* 0x000fe200078208ff */
[----:B------:R-:W4:Y:S01]  /*07d0*/  LDG.E.U16 R26, desc[UR22][R32.64] ;  /* 0x00000016201a7981 */ /* 0x000f22000c1e1500 */
[----:B------:R-:W-:-:S02]  /*07e0*/  LEA.HI.X.SX32 R39, R39, R0, 0x1, P0 ;  /* 0x0000000027277211 */ /* 0x000fc400000f0eff */
[-C--:B0-----:R-:W-:Y:S01]  /*07f0*/  LEA R34, P0, R29, R3.reuse, 0x1 ;  /* 0x000000031d227211 */ /* 0x081fe200078008ff */
[C---:B------:R-:W-:Y:S01]  /*0800*/  IMAD R55, R6.reuse, 0x2, R53 ;  /* 0x0000000206377824 */ /* 0x040fe200078e0235 */
[-C--:B------:R-:W-:Y:S01]  /*0810*/  LEA.HI.X.SX32 R41, R41, R0.reuse, 0x1, P1 ;  /* 0x0000000029297211 */ /* 0x080fe200008f0eff */
[----:B------:R0:W4:Y:S01]  /*0820*/  LDG.E.U16 R27, desc[UR22][R38.64] ;  /* 0x00000016261b7981 */ /* 0x000122000c1e1500 */
[-C--:B------:R-:W-:Y:S02]  /*0830*/  LEA.HI.X.SX32 R35, R29, R0.reuse, 0x1, P0 ;  /* 0x000000001d237211 */ /* 0x080fe400000f0eff */
[C---:B-1----:R-:W-:Y:S01]  /*0840*/  LEA R36, P0, R43.reuse, R3, 0x1 ;  /* 0x000000032b247211 */ /* 0x042fe200078008ff */
[----:B------:R1:W4:Y:S01]  /*0850*/  LDG.E.U16 R28, desc[UR22][R40.64] ;  /* 0x00000016281c7981 */ /* 0x000322000c1e1500 */
[C---:B------:R-:W-:Y:S02]  /*0860*/  LEA R57, R6.reuse, R55, 0x1 ;  /* 0x0000003706397211 */ /* 0x040fe400078e08ff */
[-C--:B------:R-:W-:Y:S01]  /*0870*/  LEA.HI.X.SX32 R37, R43, R0.reuse, 0x1, P0 ;  /* 0x000000002b257211 */ /* 0x080fe200000f0eff */
[----:B------:R-:W4:Y:S01]  /*0880*/  LDG.E.U16 R29, desc[UR22][R34.64] ;  /* 0x00000016221d7981 */ /* 0x000f22000c1e1500 */
[-C--:B------:R-:W-:Y:S01]  /*0890*/  LEA R42, P0, R45, R3.reuse, 0x1 ;  /* 0x000000032d2a7211 */ /* 0x080fe200078008ff */
[C---:B------:R-:W-:Y:S01]  /*08a0*/  IMAD R59, R6.reuse, 0x2, R57 ;  /* 0x00000002063b7824 */ /* 0x040fe200078e0239 */
[-C--:B------:R-:W-:Y:S01]  /*08b0*/  LEA R44, P1, R47, R3.reuse, 0x1 ;  /* 0x000000032f2c7211 */ /* 0x080fe200078208ff */
[----:B------:R-:W4:Y:S01]  /*08c0*/  LDG.E.U16 R30, desc[UR22][R36.64] ;  /* 0x00000016241e7981 */ /* 0x000f22000c1e1500 */
[----:B------:R-:W-:Y:S01]  /*08d0*/  LEA.HI.X.SX32 R43, R45, R0, 0x1, P0 ;  /* 0x000000002d2b7211 */ /* 0x000fe200000f0eff */
[----:B------:R-:W-:Y:S01]  /*08e0*/  IMAD R61, R6, 0x2, R59 ;  /* 0x00000002063d7824 */ /* 0x000fe200078e023b */
[----:B0-----:R-:W-:-:S02]  /*08f0*/  LEA R38, P0, R49, R3, 0x1 ;  /* 0x0000000331267211 */ /* 0x001fc400078008ff */
        /* <DEDUP_REMOVED lines=10> */
[----:B0-----:R-:W-:Y:S01]  /*09a0*/  LEA R42, P1, R55, R3, 0x1 ;  /* 0x00000003372a7211 */ /* 0x001fe200078208ff */
[----:B------:R-:W4:Y:S01]  /*09b0*/  LDG.E.U16 R34, desc[UR22][R40.64] ;  /* 0x0000001628227981 */ /* 0x000f22000c1e1500 */
[-C--:B------:R-:W-:Y:S01]  /*09c0*/  LEA.HI.X.SX32 R47, R53, R0.reuse, 0x1, P0 ;  /* 0x00000000352f7211 */ /* 0x080fe200000f0eff */
[----:B------:R-:W-:Y:S01]  /*09d0*/  IMAD R53, R6, 0x2, R65 ;  /* 0x0000000206357824 */ /* 0x000fe200078e0241 */
[----:B------:R-:W-:-:S02]  /*09e0*/  LEA.HI.X.SX32 R43, R55, R0, 0x1, P1 ;  /* 0x00000000372b7211 */ /* 0x000fc400008f0eff */
[C---:B-1----:R-:W-:Y:S01]  /*09f0*/  LEA R44, P0, R57.reuse, R3, 0x1 ;  /* 0x00000003392c7211 */ /* 0x042fe200078008ff */
[----:B------:R-:W4:Y:S01]  /*0a00*/  LDG.E.U16 R35, desc[UR22][R46.64] ;  /* 0x000000162e237981 */ /* 0x000f22000c1e1500 */
[C---:B------:R-:W-:Y:S02]  /*0a10*/  LEA R55, R6.reuse, R53, 0x1 ;  /* 0x0000003506377211 */ /* 0x040fe400078e08ff */
[-C--:B------:R-:W-:Y:S01]  /*0a20*/  LEA.HI.X.SX32 R45, R57, R0.reuse, 0x1, P0 ;  /* 0x00000000392d7211 */ /* 0x080fe200000f0eff */
[----:B------:R0:W4:Y:S02]  /*0a30*/  LDG.E.U16 R36, desc[UR22][R42.64] ;  /* 0x000000162a247981 */ /* 0x000124000c1e1500 */
[C---:B------:R-:W-:Y:S01]  /*0a40*/  IMAD R67, R6.reuse, 0x2, R55 ;  /* 0x0000000206437824 */ /* 0x040fe200078e0237 */
[C---:B------:R-:W-:Y:S01]  /*0a50*/  LEA R48, P0, R59.reuse, R3, 0x1 ;  /* 0x000000033b307211 */ /* 0x040fe200078008ff */
[----:B------:R-:W4:Y:S02]  /*0a60*/  LDG.E.U16 R37, desc[UR22][R44.64] ;  /* 0x000000162c257981 */ /* 0x000f24000c1e1500 */
[----:B------:R-:W-:Y:S01]  /*0a70*/  IMAD R69, R6, 0x2, R67 ;  /* 0x0000000206457824 */ /* 0x000fe200078e0243 */
[----:B------:R-:W-:-:S02]  /*0a80*/  LEA.HI.X.SX32 R49, R59, R0, 0x1, P0 ;  /* 0x000000003b317211 */ /* 0x000fc400000f0eff */
[C---:B------:R-:W-:Y:S02]  /*0a90*/  LEA R50, P0, R61.reuse, R3, 0x1 ;  /* 0x000000033d327211 */ /* 0x040fe400078008ff */
[----:B------:R-:W-:Y:S01]  /*0aa0*/  LEA R71, R6, R69, 0x1 ;  /* 0x0000004506477211 */ /* 0x000fe200078e08ff */
[----:B------:R1:W4:Y:S01]  /*0ab0*/  LDG.E.U16 R38, desc[UR22][R48.64] ;  /* 0x0000001630267981 */ /* 0x000322000c1e1500 */
[----:B------:R-:W-:-:S03]  /*0ac0*/  LEA.HI.X.SX32 R51, R61, R0, 0x1, P0 ;  /* 0x000000003d337211 */ /* 0x000fc600000f0eff */
[C---:B------:R-:W-:Y:S01]  /*0ad0*/  IMAD R61, R6.reuse, 0x2, R71 ;  /* 0x00000002063d7824 */ /* 0x040fe200078e0247 */
[C---:B0-----:R-:W-:Y:S01]  /*0ae0*/  LEA R42, P0, R65.reuse, R3, 0x1 ;  /* 0x00000003412a7211 */ /* 0x041fe200078008ff */
[----:B------:R-:W4:Y:S02]  /*0af0*/  LDG.E.U16 R39, desc[UR22][R50.64] ;  /* 0x0000001632277981 */ /* 0x000f24000c1e1500 */
[----:B------:R-:W-:Y:S01]  /*0b00*/  IMAD R73, R6, 0x2, R61 ;  /* 0x0000000206497824 */ /* 0x000fe200078e023d */
[----:B------:R-:W-:-:S04]  /*0b10*/  LEA.HI.X.SX32 R43, R65, R0, 0x1, P0 ;  /* 0x00000000412b7211 */ /* 0x000fc800000f0eff */
[----:B------:R-:W-:-:S05]  /*0b20*/  LEA R65, R6, R73, 0x1 ;  /* 0x0000004906417211 */ /* 0x000fca00078e08ff */
[----:B------:R-:W-:Y:S01]  /*0b30*/  IMAD R75, R6, 0x2, R65 ;  /* 0x00000002064b7824 */ /* 0x000fe200078e0241 */
[----:B------:R-:W-:-:S03]  /*0b40*/  LEA R56, P1, R63, R3, 0x1 ;  /* 0x000000033f387211 */ /* 0x000fc600078208ff */
[----:B------:R-:W-:Y:S01]  /*0b50*/  IMAD R59, R6, 0x2, R75 ;  /* 0x00000002063b7824 */ /* 0x000fe200078e024b */
[----:B------:R-:W-:-:S04]  /*0b60*/  LEA.HI.X.SX32 R57, R63, R0, 0x1, P1 ;  /* 0x000000003f397211 */ /* 0x000fc800008f0eff */
[C---:B------:R-:W-:Y:S01]  /*0b70*/  LEA R77, R6.reuse, R59, 0x1 ;  /* 0x0000003b064d7211 */ /* 0x040fe200078e08ff */
[----:B------:R0:W4:Y:S01]  /*0b80*/  LDG.E.U16 R52, desc[UR22][R56.64] ;  /* 0x0000001638347981 */ /* 0x000122000c1e1500 */
[-C--:B------:R-:W-:Y:S02]  /*0b90*/  LEA R46, P0, R53, R3.reuse, 0x1 ;  /* 0x00000003352e7211 */ /* 0x080fe400078008ff */
[-C--:B------:R-:W-:Y:S02]  /*0ba0*/  LEA R40, P1, R67, R3.reuse, 0x1 ;  /* 0x0000000343287211 */ /* 0x080fe400078208ff */
[-C--:B------:R-:W-:Y:S02]  /*0bb0*/  LEA.HI.X.SX32 R47, R53, R0.reuse, 0x1, P0 ;  /* 0x00000000352f7211 */ /* 0x080fe400000f0eff */
[----:B-1----:R-:W-:Y:S01]  /*0bc0*/  LEA R48, P0, R55, R3, 0x1 ;  /* 0x0000000337307211 */ /* 0x002fe200078008ff */
[----:B------:R1:W4:Y:S01]  /*0bd0*/  LDG.E.U16 R53, desc[UR22][R42.64] ;  /* 0x000000162a357981 */ /* 0x000322000c1e1500 */
[----:B0-----:R-:W-:Y:S01]  /*0be0*/  IMAD R57, R6, 0x2, R77 ;  /* 0x0000000206397824 */ /* 0x001fe200078e024d */
[----:B------:R-:W-:-:S02]  /*0bf0*/  LEA.HI.X.SX32 R41, R67, R0, 0x1, P1 ;  /* 0x0000000043297211 */ /* 0x000fc400008f0eff */
[----:B------:R0:W4:Y:S01]  /*0c00*/  LDG.E.U16 R54, desc[UR22][R46.64] ;  /* 0x000000162e367981 */ /* 0x000122000c1e1500 */
[C---:B------:R-:W-:Y:S01]  /*0c10*/  IMAD R67, R6.reuse, 0x2, R57 ;  /* 0x0000000206437824 */ /* 0x040fe200078e0239 */
[-C--:B------:R-:W-:Y:S02]  /*0c20*/  LEA.HI.X.SX32 R49, R55, R0.reuse, 0x1, P0 ;  /* 0x0000000037317211 */ /* 0x080fe400000f0eff */
[----:B------:R-:W4:Y:S01]  /*0c30*/  LDG.E.U16 R58, desc[UR22][R40.64] ;  /* 0x00000016283a7981 */ /* 0x000f22000c1e1500 */
[C---:B------:R-:W-:Y:S02]  /*0c40*/  LEA R50, P0, R69.reuse, R3, 0x1 ;  /* 0x0000000345327211 */ /* 0x040fe400078008ff */
[C---:B------:R-:W-:Y:S01]  /*0c50*/  LEA R63, R6.reuse, R67, 0x1 ;  /* 0x00000043063f7211 */ /* 0x040fe200078e08ff */
[----:B------:R2:W4:Y:S01]  /*0c60*/  LDG.E.U16 R55, desc[UR22][R48.64] ;  /* 0x0000001630377981 */ /* 0x000522000c1e1500 */
[-C--:B------:R-:W-:Y:S02]  /*0c70*/  LEA.HI.X.SX32 R51, R69, R0.reuse, 0x1, P0 ;  /* 0x0000000045337211 */ /* 0x080fe400000f0eff */
[-C--:B------:R-:W-:Y:S01]  /*0c80*/  LEA R44, P0, R71, R3.reuse, 0x1 ;  /* 0x00000003472c7211 */ /* 0x080fe200078008ff */
[C---:B------:R-:W-:Y:S01]  /*0c90*/  IMAD R69, R6.reuse, 0x2, R63 ;  /* 0x0000000206457824 */ /* 0x040fe200078e023f */
[-C--:B-1----:R-:W-:Y:S01]  /*0ca0*/  LEA R42, P1, R73, R3.reuse, 0x1 ;  /* 0x00000003492a7211 */ /* 0x082fe200078208ff */
[----:B------:R1:W4:Y:S01]  /*0cb0*/  LDG.E.U16 R60, desc[UR22][R50.64] ;  /* 0x00000016323c7981 */ /* 0x000322000c1e1500 */
[----:B------:R-:W-:Y:S01]  /*0cc0*/  LEA.HI.X.SX32 R45, R71, R0, 0x1, P0 ;  /* 0x00000000472d7211 */ /* 0x000fe200000f0eff */
[----:B------:R-:W-:Y:S01]  /*0cd0*/  IMAD R71, R6, 0x2, R69 ;  /* 0x0000000206477824 */ /* 0x000fe200078e0245 */
[----:B0-----:R-:W-:-:S04]  /*0ce0*/  LEA R46, P0, R61, R3, 0x1 ;  /* 0x000000033d2e7211 */ /* 0x001fc800078008ff */
[C---:B------:R-:W-:Y:S02]  /*0cf0*/  LEA R79, R6.reuse, R71, 0x1 ;  /* 0x00000047064f7211 */ /* 0x040fe400078e08ff */
[-C--:B------:R-:W-:Y:S02]  /*0d00*/  LEA.HI.X.SX32 R47, R61, R0.reuse, 0x1, P0 ;  /* 0x000000003d2f7211 */ /* 0x080fe400000f0eff */
[-C--:B------:R-:W-:Y:S01]  /*0d10*/  LEA.HI.X.SX32 R43, R73, R0.reuse, 0x1, P1 ;  /* 0x00000000492b7211 */ /* 0x080fe200008f0eff */
[C---:B------:R-:W-:Y:S01]  /*0d20*/  IMAD R73, R6.reuse, 0x2, R79 ;  /* 0x0000000206497824 */ /* 0x040fe200078e024f */
[CC--:B--2---:R-:W-:Y:S01]  /*0d30*/  LEA R48, P0, R65.reuse, R3.reuse, 0x1 ;  /* 0x0000000341307211 */ /* 0x0c4fe200078008ff */
[----:B------:R0:W2:Y:S02]  /*0d40*/  LDG.E.U16 R61, desc[UR22][R44.64] ;  /* 0x000000162c3d7981 */ /* 0x0000a4000c1e1500 */
[----:B------:R-:W-:Y:S01]  /*0d50*/  IMAD R81, R6, 0x2, R73 ;  /* 0x0000000206517824 */ /* 0x000fe200078e0249 */
[----:B------:R-:W-:Y:S01]  /*0d60*/  LEA.HI.X.SX32 R49, R65, R0, 0x1, P0 ;  /* 0x0000000041317211 */ /* 0x000fe200000f0eff */
[----:B------:R0:W2:Y:S01]  /*0d70*/  LDG.E.U16 R64, desc[UR22][R42.64] ;  /* 0x000000162a407981 */ /* 0x0000a2000c1e1500 */
[----:B------:R-:W-:-:S03]  /*0d80*/  LEA R40, P0, R75, R3, 0x1 ;  /* 0x000000034b287211 */ /* 0x000fc600078008ff */
[----:B------:R0:W2:Y:S01]  /*0d90*/  LDG.E.U16 R62, desc[UR22][R46.64] ;  /* 0x000000162e3e7981 */ /* 0x0000a2000c1e1500 */
[----:B------:R-:W-:Y:S02]  /*0da0*/  LEA.HI.X.SX32 R41, R75, R0, 0x1, P0 ;  /* 0x000000004b297211 */ /* 0x000fe400000f0eff */
[----:B------:R-:W-:Y:S01]  /*0db0*/  LEA R75, R6, R81, 0x1 ;  /* 0x00000051064b7211 */ /* 0x000fe200078e08ff */
[----:B------:R3:W2:Y:S01]  /*0dc0*/  LDG.E.U16 R65, desc[UR22][R48.64] ;  /* 0x0000001630417981 */ /* 0x0006a2000c1e1500 */
[----:B-1----:R-:W-:-:S03]  /*0dd0*/  LEA R50, P0, R77, R3, 0x1 ;  /* 0x000000034d327211 */ /* 0x002fc600078008ff */
[C---:B------:R-:W-:Y:S01]  /*0de0*/  IMAD R83, R6.reuse, 0x2, R75 ;  /* 0x0000000206537824 */ /* 0x040fe200078e024b */
[-C--:B------:R-:W-:Y:S01]  /*0df0*/  LEA.HI.X.SX32 R51, R77, R0.reuse, 0x1, P0 ;  /* 0x000000004d337211 */ /* 0x080fe200000f0eff */
[----:B------:R1:W2:Y:S01]  /*0e00*/  LDG.E.U16 R66, desc[UR22][R40.64] ;  /* 0x0000001628427981 */ /* 0x0002a2000c1e1500 */
[-C--:B0-----:R-:W-:Y:S01]  /*0e10*/  LEA R44, P1, R69, R3.reuse, 0x1 ;  /* 0x00000003452c7211 */ /* 0x081fe200078208ff */
[C---:B------:R-:W-:Y:S01]  /*0e20*/  IMAD R77, R6.reuse, 0x2, R83 ;  /* 0x00000002064d7824 */ /* 0x040fe200078e0253 */
[----:B------:R-:W-:Y:S01]  /*0e30*/  LEA R42, P0, R81, R3, 0x1 ;  /* 0x00000003512a7211 */ /* 0x000fe200078008ff */
[----:B------:R0:W2:Y:S01]  /*0e40*/  LDG.E.U16 R68, desc[UR22][R50.64] ;  /* 0x0000001632447981 */ /* 0x0000a2000c1e1500 */
[-C--:B------:R-:W-:Y:S02]  /*0e50*/  LEA.HI.X.SX32 R45, R69, R0.reuse, 0x1, P1 ;  /* 0x00000000452d7211 */ /* 0x080fe400008f0eff */
[----:B------:R-:W-:Y:S02]  /*0e60*/  LEA R69, R6, R77, 0x1 ;  /* 0x0000004d06457211 */ /* 0x000fe400078e08ff */
[----:B------:R-:W-:Y:S01]  /*0e70*/  LEA.HI.X.SX32 R43, R81, R0, 0x1, P0 ;  /* 0x00000000512b7211 */ /* 0x000fe200000f0eff */
[----:B------:R0:W2:Y:S01]  /*0e80*/  LDG.E.U16 R72, desc[UR22][R44.64] ;  /* 0x000000162c487981 */ /* 0x0000a2000c1e1500 */
[----:B------:R-:W-:-:S02]  /*0e90*/  LEA R46, P1, R69, R3, 0x1 ;  /* 0x00000003452e7211 */ /* 0x000fc400078208ff */
[-C--:B---3--:R-:W-:Y:S01]  /*0ea0*/  LEA R48, P0, R57, R3.reuse, 0x1 ;  /* 0x0000000339307211 */ /* 0x088fe200078008ff */
[----:B------:R3:W2:Y:S01]  /*0eb0*/  LDG.E.U16 R76, desc[UR22][R42.64] ;  /* 0x000000162a4c7981 */ /* 0x0006a2000c1e1500 */
[-C--:B------:R-:W-:Y:S01]  /*0ec0*/  LEA.HI.X.SX32 R47, R69, R0.reuse, 0x1, P1 ;  /* 0x00000000452f7211 */ /* 0x080fe200008f0eff */
[----:B------:R-:W-:Y:S01]  /*0ed0*/  IMAD R69, R6, 0x2, R69 ;  /* 0x0000000206457824 */ /* 0x000fe200078e0245 */
[-C--:B------:R-:W-:Y:S02]  /*0ee0*/  LEA.HI.X.SX32 R49, R57, R0.reuse, 0x1, P0 ;  /* 0x0000000039317211 */ /* 0x080fe400000f0eff */
[-C--:B-1----:R-:W-:Y:S01]  /*0ef0*/  LEA R40, P1, R71, R3.reuse, 0x1 ;  /* 0x0000000347287211 */ /* 0x082fe200078208ff */
[----:B------:R1:W2:Y:S01]  /*0f00*/  LDG.E.U16 R78, desc[UR22][R46.64] ;  /* 0x000000162e4e7981 */ /* 0x0002a2000c1e1500 */
[----:B0-----:R-:W-:Y:S02]  /*0f10*/  LEA R50, P0, R75, R3, 0x1 ;  /* 0x000000034b327211 */ /* 0x001fe400078008ff */
[-C--:B------:R-:W-:Y:S01]  /*0f20*/  LEA.HI.X.SX32 R41, R71, R0.reuse, 0x1, P1 ;  /* 0x0000000047297211 */ /* 0x080fe200008f0eff */
[----:B------:R0:W2:Y:S01]  /*0f30*/  LDG.E.U16 R70, desc[UR22][R48.64] ;  /* 0x0000001630467981 */ /* 0x0000a2000c1e1500 */
[----:B------:R-:W-:-:S02]  /*0f40*/  LEA.HI.X.SX32 R51, R75, R0, 0x1, P0 ;  /* 0x000000004b337211 */ /* 0x000fc400000f0eff */
[-C--:B------:R-:W-:Y:S01]  /*0f50*/  LEA R44, P1, R69, R3.reuse, 0x1 ;  /* 0x00000003452c7211 */ /* 0x080fe200078208ff */
[----:B------:R0:W2:Y:S01]  /*0f60*/  LDG.E.U16 R71, desc[UR22][R40.64] ;  /* 0x0000001628477981 */ /* 0x0000a2000c1e1500 */
[-C--:B---3--:R-:W-:Y:S02]  /*0f70*/  LEA R42, P0, R67, R3.reuse, 0x1 ;  /* 0x00000003432a7211 */ /* 0x088fe400078008ff */
[-C--:B------:R-:W-:Y:S01]  /*0f80*/  LEA.HI.X.SX32 R45, R69, R0.reuse, 0x1, P1 ;  /* 0x00000000452d7211 */ /* 0x080fe200008f0eff */
[----:B------:R-:W-:Y:S01]  /*0f90*/  IMAD R69, R6, 0x2, R69 ;  /* 0x0000000206457824 */ /* 0x000fe200078e0245 */
[-C--:B------:R-:W-:Y:S01]  /*0fa0*/  LEA.HI.X.SX32 R43, R67, R0.reuse, 0x1, P0 ;  /* 0x00000000432b7211 */ /* 0x080fe200000f0eff */
[----:B------:R-:W3:Y:S01]  /*0fb0*/  LDG.E.U16 R75, desc[UR22][R50.64] ;  /* 0x00000016324b7981 */ /* 0x000ee2000c1e1500 */
[-C--:B-1----:R-:W-:Y:S02]  /*0fc0*/  LEA R46, P1, R79, R3.reuse, 0x1 ;  /* 0x000000034f2e7211 */ /* 0x082fe400078208ff */
[----:B0-----:R-:W-:Y:S01]  /*0fd0*/  LEA R48, P0, R83, R3, 0x1 ;  /* 0x0000000353307211 */ /* 0x001fe200078008ff */
[----:B------:R0:W3:Y:S01]  /*0fe0*/  LDG.E.U16 R80, desc[UR22][R44.64] ;  /* 0x000000162c507981 */ /* 0x0000e2000c1e1500 */
[----:B------:R-:W-:-:S02]  /*0ff0*/  LEA.HI.X.SX32 R47, R79, R0, 0x1, P1 ;  /* 0x000000004f2f7211 */ /* 0x000fc400008f0eff */
[-C--:B------:R-:W-:Y:S01]  /*1000*/  LEA.HI.X.SX32 R49, R83, R0.reuse, 0x1, P0 ;  /* 0x0000000053317211 */ /* 0x080fe200000f0eff */
[----:B------:R1:W3:Y:S01]  /*1010*/  LDG.E.U16 R67, desc[UR22][R42.64] ;  /* 0x000000162a437981 */ /* 0x0002e2000c1e1500 */
[-C--:B------:R-:W-:Y:S02]  /*1020*/  LEA R56, P1, R69, R3.reuse, 0x1 ;  /* 0x0000000345387211 */ /* 0x080fe400078208ff */
[-C--:B------:R-:W-:Y:S01]  /*1030*/  LEA R40, P0, R59, R3.reuse, 0x1 ;  /* 0x000000033b287211 */ /* 0x080fe200078008ff */
[----:B------:R5:W3:Y:S01]  /*1040*/  LDG.E.U16 R74, desc[UR22][R46.64] ;  /* 0x000000162e4a7981 */ /* 0x000ae2000c1e1500 */
[-C--:B------:R-:W-:Y:S02]  /*1050*/  LEA.HI.X.SX32 R57, R69, R0.reuse, 0x1, P1 ;  /* 0x0000000045397211 */ /* 0x080fe400008f0eff */
[----:B------:R-:W-:Y:S01]  /*1060*/  LEA.HI.X.SX32 R41, R59, R0, 0x1, P0 ;  /* 0x000000003b297211 */ /* 0x000fe200000f0eff */
[----:B------:R-:W3:Y:S01]  /*1070*/  LDG.E.U16 R48, desc[UR22][R48.64] ;  /* 0x0000001630307981 */ /* 0x000ee2000c1e1500 */
[----:B0-----:R-:W-:-:S02]  /*1080*/  LEA R44, P0, R63, R3, 0x1 ;  /* 0x000000033f2c7211 */ /* 0x001fc400078008ff */
[----:B-1----:R-:W-:Y:S01]  /*1090*/  LEA R42, P1, R73, R3, 0x1 ;  /* 0x00000003492a7211 */ /* 0x002fe200078208ff */
[----:B------:R-:W3:Y:S01]  /*10a0*/  LDG.E.U16 R56, desc[UR22][R56.64] ;  /* 0x0000001638387981 */ /* 0x000ee2000c1e1500 */
[----:B------:R-:W-:Y:S02]  /*10b0*/  LEA R6, R6, R69, 0x1 ;  /* 0x0000004506067211 */ /* 0x000fe400078e08ff */
[-C--:B------:R-:W-:Y:S01]  /*10c0*/  LEA.HI.X.SX32 R45, R63, R0.reuse, 0x1, P0 ;  /* 0x000000003f2d7211 */ /* 0x080fe200000f0eff */
[----:B------:R-:W3:Y:S01]  /*10d0*/  LDG.E.U16 R40, desc[UR22][R40.64] ;  /* 0x0000001628287981 */ /* 0x000ee2000c1e1500 */
[----:B------:R-:W-:Y:S02]  /*10e0*/  LEA.HI.X.SX32 R43, R73, R0, 0x1, P1 ;  /* 0x00000000492b7211 */ /* 0x000fe400008f0eff */
[-C--:B-----5:R-:W-:Y:S01]  /*10f0*/  LEA R46, P0, R77, R3.reuse, 0x1 ;  /* 0x000000034d2e7211 */ /* 0x0a0fe200078008ff */
[----:B------:R-:W5:Y:S01]  /*1100*/  LDG.E.U16 R44, desc[UR22][R44.64] ;  /* 0x000000162c2c7981 */ /* 0x000f62000c1e1500 */
[----:B------:R-:W-:-:S02]  /*1110*/  LEA R50, P1, R6, R3, 0x1 ;  /* 0x0000000306327211 */ /* 0x000fc400078208ff */
[-C--:B------:R-:W-:Y:S01]  /*1120*/  LEA.HI.X.SX32 R47, R77, R0.reuse, 0x1, P0 ;  /* 0x000000004d2f7211 */ /* 0x080fe200000f0eff */
[----:B------:R-:W5:Y:S01]  /*1130*/  LDG.E.U16 R42, desc[UR22][R42.64] ;  /* 0x000000162a2a7981 */ /* 0x000f62000c1e1500 */
[----:B------:R-:W-:-:S03]  /*1140*/  LEA.HI.X.SX32 R51, R6, R0, 0x1, P1 ;  /* 0x0000000006337211 */ /* 0x000fc600008f0eff */
[----:B------:R-:W5:Y:S04]  /*1150*/  LDG.E.U16 R46, desc[UR22][R46.64] ;  /* 0x000000162e2e7981 */ /* 0x000f68000c1e1500 */
[----:B------:R-:W5:Y:S01]  /*1160*/  LDG.E.U16 R50, desc[UR22][R50.64] ;  /* 0x0000001632327981 */ /* 0x000f62000c1e1500 */
[----:B------:R-:W0:Y:S01]  /*1170*/  S2UR UR4, SR_CgaCtaId ;  /* 0x00000000000479c3 */ /* 0x000e220000008800 */
[C---:B------:R-:W-:Y:S02]  /*1180*/  IMAD.SHL.U32 R0, R82.reuse, 0x100, RZ ;  /* 0x0000010052007824 */ /* 0x040fe400078e00ff */
[----:B------:R-:W-:Y:S01]  /*1190*/  IMAD.SHL.U32 R3, R82, 0x2, RZ ;  /* 0x0000000252037824 */ /* 0x000fe200078e00ff */
[----:B------:R-:W-:-:S04]  /*11a0*/  SHF.R.S32.HI R6, RZ, 0x8, R82 ;  /* 0x00000008ff067819 */ /* 0x000fc80000011452 */
[----:B------:R-:W-:Y:S02]  /*11b0*/  LOP3.LUT R3, R0, 0xc07e, R3, 0xc8, !PT ;  /* 0x0000c07e00037812 */ /* 0x000fe400078ec803 */
[----:B------:R-:W-:-:S04]  /*11c0*/  SGXT R0, R6, 0x1 ;  /* 0x000000010600781a */ /* 0x000fc80000000200 */
[----:B------:R-:W-:-:S04]  /*11d0*/  LOP3.LUT R3, R3, 0x90, R0, 0x78, !PT ;  /* 0x0000009003037812 */ /* 0x000fc800078e7800 */
[----:B------:R-:W-:Y:S01]  /*11e0*/  LOP3.LUT R0, R3, 0x20, RZ, 0x3c, !PT ;  /* 0x0000002003007812 */ /* 0x000fe200078e3cff */
[----:B0-----:R-:W-:-:S09]  /*11f0*/  ULEA UR20, UR4, UR20, 0x18 ;  /* 0x0000001404147291 */ /* 0x001fd2000f8ec03f */
[----:B------:R-:W-:Y:S04]  /*1200*/  STS.U16 [R3+UR20], R2 ;  /* 0x0000000203007988 */ /* 0x000fe80008000414 */
[----:B------:R-:W-:Y:S04]  /*1210*/  STS.U16 [R3+UR20+0x400], R8 ;  /* 0x0004000803007988 */ /* 0x000fe80008000414 */
[----:B------:R-:W-:Y:S04]  /*1220*/  STS.U16 [R3+UR20+0x800], R12 ;  /* 0x0008000c03007988 */ /* 0x000fe80008000414 */
[----:B----4-:R-:W-:Y:S04]  /*1230*/  STS.U16 [R3+UR20+0xc00], R16 ;  /* 0x000c001003007988 */ /* 0x010fe80008000414 */
[----:B------:R-:W-:Y:S04]  /*1240*/  STS.U16 [R3+UR20+0x1000], R20 ;  /* 0x0010001403007988 */ /* 0x000fe80008000414 */
[----:B------:R-:W-:Y:S04]  /*1250*/  STS.U16 [R3+UR20+0x1400], R24 ;  /* 0x0014001803007988 */ /* 0x000fe80008000414 */
[----:B------:R-:W-:Y:S04]  /*1260*/  STS.U16 [R3+UR20+0x1800], R28 ;  /* 0x0018001c03007988 */ /* 0x000fe80008000414 */
[----:B------:R-:W-:Y:S04]  /*1270*/  STS.U16 [R3+UR20+0x1c00], R32 ;  /* 0x001c002003007988 */ /* 0x000fe80008000414 */
[----:B------:R-:W-:Y:S04]  /*1280*/  STS.U16 [R3+UR20+0x2000], R36 ;  /* 0x0020002403007988 */ /* 0x000fe80008000414 */
[----:B------:R-:W-:Y:S04]  /*1290*/  STS.U16 [R3+UR20+0x2400], R52 ;  /* 0x0024003403007988 */ /* 0x000fe80008000414 */
[----:B------:R-:W-:Y:S04]  /*12a0*/  STS.U16 [R3+UR20+0x2800], R58 ;  /* 0x0028003a03007988 */ /* 0x000fe80008000414 */
[----:B--2---:R-:W-:Y:S04]  /*12b0*/  STS.U16 [R3+UR20+0x2c00], R64 ;  /* 0x002c004003007988 */ /* 0x004fe80008000414 */
[----:B------:R-:W-:Y:S04]  /*12c0*/  STS.U16 [R3+UR20+0x3000], R68 ;  /* 0x0030004403007988 */ /* 0x000fe80008000414 */
[----:B------:R-:W-:Y:S04]  /*12d0*/  STS.U16 [R3+UR20+0x3400], R72 ;  /* 0x0034004803007988 */ /* 0x000fe80008000414 */
[----:B------:R-:W-:Y:S04]  /*12e0*/  STS.U16 [R3+UR20+0x3800], R76 ;  /* 0x0038004c03007988 */ /* 0x000fe80008000414 */
[----:B------:R-:W-:Y:S04]  /*12f0*/  STS.U16 [R3+UR20+0x3c00], R78 ;  /* 0x003c004e03007988 */ /* 0x000fe80008000414 */
[----:B------:R0:W-:Y:S04]  /*1300*/  STS.U16 [R0+UR20+0x500], R9 ;  /* 0x0005000900007988 */ /* 0x0001e80008000414 */
[----:B------:R1:W-:Y:S01]  /*1310*/  STS.U16 [R0+UR20+0x100], R4 ;  /* 0x0001000400007988 */ /* 0x0003e20008000414 */
[----:B0-----:R-:W-:-:S03]  /*1320*/  LOP3.LUT R9, R3, 0x40, RZ, 0x3c, !PT ;  /* 0x0000004003097812 */ /* 0x001fc600078e3cff */
[----:B------:R-:W-:Y:S01]  /*1330*/  STS.U16 [R0+UR20+0x900], R13 ;  /* 0x0009000d00007988 */ /* 0x000fe20008000414 */
[----:B-1----:R-:W-:-:S03]  /*1340*/  LOP3.LUT R4, R3, 0x60, RZ, 0x3c, !PT ;  /* 0x0000006003047812 */ /* 0x002fc600078e3cff */
[----:B------:R-:W-:Y:S04]  /*1350*/  STS.U16 [R0+UR20+0xd00], R17 ;  /* 0x000d001100007988 */ /* 0x000fe80008000414 */
        /* <DEDUP_REMOVED lines=10> */
[----:B---3--:R-:W-:Y:S04]  /*1400*/  STS.U16 [R0+UR20+0x3900], R75 ;  /* 0x0039004b00007988 */ /* 0x008fe80008000414 */
[----:B------:R-:W-:Y:S01]  /*1410*/  STS.U16 [R0+UR20+0x3d00], R80 ;  /* 0x003d005000007988 */ /* 0x000fe20008000414 */
[----:B------:R-:W-:-:S03]  /*1420*/  IMAD.MOV.U32 R3, RZ, RZ, 0x3f800000 ;  /* 0x3f800000ff037424 */ /* 0x000fc600078e00ff */
        /* <DEDUP_REMOVED lines=28> */
[----:B-----5:R-:W-:Y:S04]  /*15f0*/  STS.U16 [R4+UR20+0x3300], R44 ;  /* 0x0033002c04007988 */ /* 0x020fe80008000414 */
[----:B------:R-:W-:Y:S04]  /*1600*/  STS.U16 [R4+UR20+0x3700], R42 ;  /* 0x0037002a04007988 */ /* 0x000fe80008000414 */
[----:B------:R-:W-:Y:S04]  /*1610*/  STS.U16 [R4+UR20+0x3b00], R46 ;  /* 0x003b002e04007988 */ /* 0x000fe80008000414 */
[----:B------:R0:W-:Y:S02]  /*1620*/  STS.U16 [R4+UR20+0x3f00], R50 ;  /* 0x003f003204007988 */ /* 0x0001e40008000414 */
[----:B0-----:R-:W-:-:S05]  /*1630*/  IMAD.MOV.U32 R4, RZ, RZ, 0x3f800000 ;  /* 0x3f800000ff047424 */ /* 0x001fca00078e00ff */
[----:B------:R0:W-:Y:S04]  /*1640*/  STL [R1+0x124], R4 ;  /* 0x0001240401007387 */ /* 0x0001e80000100800 */
[----:B------:R0:W-:Y:S04]  /*1650*/  STL [R1+0x120], R3 ;  /* 0x0001200301007387 */ /* 0x0001e80000100800 */
[----:B------:R0:W-:Y:S04]  /*1660*/  STL [R1], RZ ;  /* 0x000000ff01007387 */ /* 0x0001e80000100800 */
[----:B------:R0:W-:Y:S04]  /*1670*/  STL [R1+0x4], RZ ;  /* 0x000004ff01007387 */ /* 0x0001e80000100800 */
        /* <DEDUP_REMOVED lines=56> */
[----:B------:R0:W-:Y:S01]  /*1a00*/  STL [R1+0xe8], RZ ;  /* 0x0000e8ff01007387 */ /* 0x0001e20000100800 */
[----:B------:R-:W-:-:S03]  /*1a10*/  UISETP.GE.AND UP0, UPT, UR44, 0x1, UPT ;  /* 0x000000012c00788c */ /* 0x000fc6000bf06270 */
[----:B------:R0:W-:Y:S04]  /*1a20*/  STL [R1+0xec], RZ ;  /* 0x0000ecff01007387 */ /* 0x0001e80000100800 */
[----:B------:R0:W-:Y:S04]  /*1a30*/  STL [R1+0xf0], RZ ;  /* 0x0000f0ff01007387 */ /* 0x0001e80000100800 */
[----:B------:R0:W-:Y:S04]  /*1a40*/  STL [R1+0xf4], RZ ;  /* 0x0000f4ff01007387 */ /* 0x0001e80000100800 */
[----:B------:R0:W-:Y:S04]  /*1a50*/  STL [R1+0xf8], RZ ;  /* 0x0000f8ff01007387 */ /* 0x0001e80000100800 */
[----:B------:R0:W-:Y:S01]  /*1a60*/  STL [R1+0xfc], RZ ;  /* 0x0000fcff01007387 */ /* 0x0001e20000100800 */
[----:B------:R-:W-:-:S02]  /*1a70*/  PLOP3.LUT P0, PT, PT, PT, UP0, 0x80, 0x0 ;  /* 0x000000000000781c */ /* 0x000fc40003f0f008 */
[----:B------:R-:W-:Y:S02]  /*1a80*/  MOV R2, 0xff800000 ;  /* 0xff80000000027802 */ /* 0x000fe40000000f00 */
[----:B------:R-:W-:-:S09]  /*1a90*/  MOV R0, 0xff800000 ;  /* 0xff80000000007802 */ /* 0x000fd20000000f00 */
[----:B0-----:R-:W-:Y:S05]  /*1aa0*/  @!P0 BRA `(.L_x_0) ;  /* 0x0000006800c48947 */ /* 0x001fea0003800000 */
[----:B------:R-:W0:Y:S01]  /*1ab0*/  LDC.64 R98, c[0x0][0x250] ;  /* 0x00009400ff627b82 */ /* 0x000e220000000a00 */
[--C-:B------:R-:W-:Y:S01]  /*1ac0*/  SHF.R.U32.HI R7, RZ, 0x7, R82.reuse ;  /* 0x00000007ff077819 */ /* 0x100fe20000011652 */
[----:B------:R-:W-:Y:S01]  /*1ad0*/  ULDC.64 UR6, c[0x0][0x260] ;  /* 0x0000980000067ab9 */ /* 0x000fe20000000a00 */
[----:B------:R-:W-:Y:S01]  /*1ae0*/  LOP3.LUT R0, R82, 0x7f, RZ, 0xc0, !PT ;  /* 0x0000007f52007812 */ /* 0x000fe200078ec0ff */
[----:B------:R-:W-:Y:S01]  /*1af0*/  UIMAD UR6, UR21, UR6, URZ ;  /* 0x00000006150672a4 */ /* 0x000fe2000f8e023f */
[----:B------:R-:W-:Y:S01]  /*1b00*/  SGXT.U32 R7, R7, 0x2 ;  /* 0x000000020707781a */ /* 0x000fe20000000000 */
[----:B------:R-:W-:Y:S01]  /*1b10*/  ULDC UR4, c[0x0][0x258] ;  /* 0x0000960000047ab9 */ /* 0x000fe20000000800 */
[----:B------:R-:W-:Y:S01]  /*1b20*/  ULDC.64 UR10, c[0x0][0x220] ;  /* 0x00008800000a7ab9 */ /* 0x000fe20000000a00 */
[C---:B------:R-:W-:Y:S01]  /*1b30*/  IMAD R2, R0.reuse, UR4, RZ ;  /* 0x0000000400027c24 */ /* 0x040fe2000f8e02ff */
[----:B------:R-:W-:Y:S01]  /*1b40*/  USHF.L.U32 UR4, UR6, 0x1, URZ ;  /* 0x0000000106047899 */ /* 0x000fe2000800063f */
[----:B------:R-:W-:Y:S01]  /*1b50*/  IMAD R9, R0, UR7, RZ ;  /* 0x0000000700097c24 */ /* 0x000fe2000f8e02ff */
[----:B------:R-:W-:Y:S01]  /*1b60*/  ULDC.64 UR8, c[0x0][0x218] ;  /* 0x0000860000087ab9 */ /* 0x000fe20000000a00 */
[----:B------:R-:W-:Y:S01]  /*1b70*/  IMAD.SHL.U32 R3, R2, 0x2, RZ ;  /* 0x0000000202037824 */ /* 0x000fe200078e00ff */
[----:B------:R-:W1:Y:S01]  /*1b80*/  LDC R6, c[0x0][0x268] ;  /* 0x00009a00ff067b82 */ /* 0x000e620000000800 */
[----:B------:R-:W-:Y:S01]  /*1b90*/  SHF.R.U32.HI R11, RZ, 0x5, R82 ;  /* 0x00000005ff0b7819 */ /* 0x000fe20000011652 */
[----:B------:R-:W-:Y:S01]  /*1ba0*/  UMOV UR19, 0x40000040 ;  /* 0x4000004000137882 */ /* 0x000fe20000000000 */
[----:B------:R-:W-:-:S02]  /*1bb0*/  SHF.L.U32 R5, R9, 0x1, RZ ;  /* 0x0000000109057819 */ /* 0x000fc400000006ff */
[----:B------:R-:W-:Y:S01]  /*1bc0*/  MOV R16, UR4 ;  /* 0x0000000400107c02 */ /* 0x000fe20008000f00 */
[----:B------:R-:W-:Y:S01]  /*1bd0*/  UIMAD.WIDE UR4, UR6, 0x2, URZ ;  /* 0x00000002060478a5 */ /* 0x000fe2000f8e023f */
[----:B------:R-:W-:Y:S02]  /*1be0*/  R2UR UR45, R11 ;  /* 0x000000000b2d72ca */ /* 0x000fe400000e0000 */
[----:B------:R-:W-:Y:S01]  /*1bf0*/  IADD3 R5, P2, P3, R5, UR10, R16 ;  /* 0x0000000a05057c10 */ /* 0x000fe2000fb5e010 */
[----:B------:R-:W-:Y:S01]  /*1c00*/  UMOV UR6, URZ ;  /* 0x0000003f00067c82 */ /* 0x000fe20008000000 */
[----:B0-----:R-:W-:Y:S01]  /*1c10*/  IMAD R4, R7, R99, RZ ;  /* 0x0000006307047224 */ /* 0x001fe200078e02ff */
[----:B------:R-:W-:Y:S01]  /*1c20*/  MOV R89, 0xff800000 ;  /* 0xff80000000597802 */ /* 0x000fe20000000f00 */
[----:B------:R-:W-:Y:S01]  /*1c30*/  IMAD R98, R98, UR21, RZ ;  /* 0x0000001562627c24 */ /* 0x000fe2000f8e02ff */
[----:B------:R-:W-:Y:S01]  /*1c40*/  MOV R100, 0xff800000 ;  /* 0xff80000000647802 */ /* 0x000fe20000000f00 */
[----:B------:R-:W-:Y:S01]  /*1c50*/  IMAD R8, R99, 0x4, R4 ;  /* 0x0000000463087824 */ /* 0x000fe200078e0204 */
[----:B------:R-:W-:Y:S01]  /*1c60*/  UMOV UR4, URZ ;  /* 0x0000003f00047c82 */ /* 0x000fe20008000000 */
[----:B------:R-:W-:-:S02]  /*1c70*/  IMAD.SHL.U32 R0, R98, 0x2, RZ ;  /* 0x0000000262007824 */ /* 0x000fc400078e00ff */
[----:B------:R-:W-:Y:S02]  /*1c80*/  IMAD R10, R99, 0x4, R8 ;  /* 0x00000004630a7824 */ /* 0x000fe400078e0208 */
[----:B------:R-:W-:Y:S01]  /*1c90*/  IMAD.HI R98, R98, 0x2, RZ ;  /* 0x0000000262627827 */ /* 0x000fe200078e02ff */
[----:B------:R-:W-:Y:S01]  /*1ca0*/  IADD3 R31, P0, P1, R3, UR8, R0 ;  /* 0x00000008031f7c10 */ /* 0x000fe2000f91e000 */
[----:B------:R-:W-:Y:S02]  /*1cb0*/  UIADD3 UR8, UR20, 0x10000, URZ ;  /* 0x0001000014087890 */ /* 0x000fe4000fffe03f */
[----:B------:R-:W-:Y:S02]  /*1cc0*/  IMAD R12, R99, 0x4, R10 ;  /* 0x00000004630c7824 */ /* 0x000fe400078e020a */
[----:B------:R-:W-:Y:S01]  /*1cd0*/  IMAD.HI R3, R2, 0x2, RZ ;  /* 0x0000000202037827 */ /* 0x000fe200078e02ff */
[----:B------:R-:W-:-:S03]  /*1ce0*/  USHF.R.U32.HI UR8, URZ, 0x4, UR8 ;  /* 0x000000043f087899 */ /* 0x000fc60008011608 */
[----:B------:R-:W-:Y:S01]  /*1cf0*/  IMAD R14, R99, 0x4, R12 ;  /* 0x00000004630e7824 */ /* 0x000fe200078e020c */
[----:B------:R-:W-:Y:S01]  /*1d00*/  IADD3.X R33, R3, UR9, R98, P0, P1 ;  /* 0x0000000903217c10 */ /* 0x000fe200087e2462 */
[----:B------:R-:W-:Y:S01]  /*1d10*/  IMAD.HI R0, R9, 0x2, RZ ;  /* 0x0000000209007827 */ /* 0x000fe200078e02ff */
[C---:B------:R-:W-:Y:S01]  /*1d20*/  LEA R34, P0, R4.reuse, R31, 0x1 ;  /* 0x0000001f04227211 */ /* 0x040fe200078008ff */
[----:B------:R-:W-:Y:S01]  /*1d30*/  USGXT.U32 UR18, UR8, 0xe ;  /* 0x0000000e0812789a */ /* 0x000fe20008000000 */
[----:B------:R-:W-:Y:S01]  /*1d40*/  LEA R16, R99, R14, 0x2 ;  /* 0x0000000e63107211 */ /* 0x000fe200078e10ff */
[----:B------:R-:W-:Y:S01]  /*1d50*/  IMAD.U32 R9, RZ, RZ, UR5 ;  /* 0x00000005ff097e24 */ /* 0x000fe2000f8e00ff */
[----:B------:R-:W-:Y:S01]  /*1d60*/  LEA.HI.X.SX32 R35, R4, R33, 0x1, P0 ;  /* 0x0000002104237211 */ /* 0x000fe200000f0eff */
[----:B-1----:R-:W-:Y:S01]  /*1d70*/  IMAD R7, R7, R6, RZ ;  /* 0x0000000607077224 */ /* 0x002fe200078e02ff */
[----:B------:R-:W-:Y:S01]  /*1d80*/  LEA R28, P1, R8, R31, 0x1 ;  /* 0x0000001f081c7211 */ /* 0x000fe200078208ff */
[C---:B------:R-:W-:Y:S01]  /*1d90*/  IMAD R2, R99.reuse, 0x4, R16 ;  /* 0x0000000463027824 */ /* 0x040fe200078e0210 */
[----:B------:R-:W-:Y:S01]  /*1da0*/  IADD3.X R0, R0, UR11, R9, P2, P3 ;  /* 0x0000000b00007c10 */ /* 0x000fe200097e6409 */
[----:B------:R0:W-:Y:S01]  /*1db0*/  STL.64 [R1+0x338], R34 ;  /* 0x0003382201007387 */ /* 0x0001e20000100a00 */
[----:B------:R-:W-:Y:S01]  /*1dc0*/  LEA.HI.X.SX32 R29, R8, R33, 0x1, P1 ;  /* 0x00000021081d7211 */ /* 0x000fe200008f0eff */
[----:B------:R-:W-:Y:S01]  /*1dd0*/  IMAD R25, R6, 0x4, R7 ;  /* 0x0000000406197824 */ /* 0x000fe200078e0207 */
[----:B------:R-:W-:Y:S01]  /*1de0*/  LEA R18, R99, R2, 0x2 ;  /* 0x0000000263127211 */ /* 0x000fe200078e10ff */
[----:B------:R-:W-:-:S02]  /*1df0*/  UIADD3 UR10, UP0, UR18, 0x2, URZ ;  /* 0x00000002120a7890 */ /* 0x000fc4000ff1e03f */
[----:B------:R1:W-:Y:S01]  /*1e00*/  STL.64 [R1+0x330], R28 ;  /* 0x0003301c01007387 */ /* 0x0003e20000100a00 */
[----:B------:R-:W-:Y:S01]  /*1e10*/  IMAD R27, R6, 0x4, R25 ;  /* 0x00000004061b7824 */ /* 0x000fe200078e0219 */
[----:B------:R-:W-:Y:S01]  /*1e20*/  UIADD3.X UR11, UR6, 0x40000040, URZ, UP0, !UPT ;  /* 0x40000040060b7890 */ /* 0x000fe200087fe43f */
[C---:B------:R-:W-:Y:S01]  /*1e30*/  IMAD R20, R99.reuse, 0x4, R18 ;  /* 0x0000000463147824 */ /* 0x040fe200078e0212 */
[----:B------:R-:W-:Y:S01]  /*1e40*/  UMOV UR5, URZ ;  /* 0x0000003f00057c82 */ /* 0x000fe20008000000 */
[----:B------:R-:W-:Y:S01]  /*1e50*/  ULDC UR6, c[0x0][0x238] ;  /* 0x00008e0000067ab9 */ /* 0x000fe20000000800 */
[C---:B0-----:R-:W-:Y:S01]  /*1e60*/  LEA R34, P0, R10.reuse, R31, 0x1 ;  /* 0x0000001f0a227211 */ /* 0x041fe200078008ff */
[----:B------:R-:W-:Y:S01]  /*1e70*/  UIADD3.64 UR26, UR10, 0x2, URZ ;  /* 0x000000020a1a7897 */ /* 0x000fe2000fffe03f */
[C---:B------:R-:W-:Y:S01]  /*1e80*/  LEA R22, R99.reuse, R20, 0x2 ;  /* 0x0000001463167211 */ /* 0x040fe200078e10ff */
[----:B------:R-:W-:Y:S01]  /*1e90*/  UIADD3.64 UR30, UR10, 0x4, URZ ;  /* 0x000000040a1e7897 */ /* 0x000fe2000fffe03f */
[----:B------:R-:W-:Y:S01]  /*1ea0*/  LEA.HI.X.SX32 R35, R10, R33, 0x1, P0 ;  /* 0x000000210a237211 */ /* 0x000fe200000f0eff */
[----:B------:R-:W-:Y:S01]  /*1eb0*/  UIADD3.64 UR34, UR10, 0x3fe, URZ ;  /* 0x000003fe0a227897 */ /* 0x000fe2000fffe03f */
[----:B------:R-:W-:Y:S01]  /*1ec0*/  LEA R36, P0, R12, R31, 0x1 ;  /* 0x0000001f0c247211 */ /* 0x000fe200078008ff */
[C---:B------:R-:W-:Y:S01]  /*1ed0*/  IMAD R4, R99.reuse, 0x4, R22 ;  /* 0x0000000463047824 */ /* 0x040fe200078e0216 */
[----:B-1----:R-:W-:Y:S01]  /*1ee0*/  LEA R29, R6, R27, 0x2 ;  /* 0x0000001b061d7211 */ /* 0x002fe200078e10ff */
[----:B------:R0:W-:Y:S01]  /*1ef0*/  STL.64 [R1+0x328], R34 ;  /* 0x0003282201007387 */ /* 0x0001e20000100a00 */
[----:B------:R-:W-:Y:S01]  /*1f00*/  LEA.HI.X.SX32 R37, R12, R33, 0x1, P0 ;  /* 0x000000210c257211 */ /* 0x000fe200000f0eff */
[C---:B------:R-:W-:Y:S01]  /*1f10*/  IMAD R8, R99.reuse, 0x4, R4 ;  /* 0x0000000463087824 */ /* 0x040fe200078e0204 */
[----:B------:R-:W-:Y:S01]  /*1f20*/  UIADD3.64 UR38, UR10, 0x400, URZ ;  /* 0x000004000a267897 */ /* 0x000fe2000fffe03f */
[C---:B------:R-:W-:Y:S01]  /*1f30*/  IMAD R19, R6.reuse, 0x4, R29 ;  /* 0x0000000406137824 */ /* 0x040fe200078e021d */
[----:B------:R-:W-:Y:S01]  /*1f40*/  UIADD3.64 UR42, UR10, 0x402, URZ ;  /* 0x000004020a2a7897 */ /* 0x000fe2000fffe03f */
[----:B------:R1:W-:Y:S01]  /*1f50*/  STL.64 [R1+0x320], R36 ;  /* 0x0003202401007387 */ /* 0x0003e20000100a00 */
[----:B------:R-:W-:Y:S01]  /*1f60*/  LEA R10, R99, R8, 0x2 ;  /* 0x00000008630a7211 */ /* 0x000fe200078e10ff */
[----:B------:R-:W-:Y:S01]  /*1f70*/  IMAD R21, R6, 0x4, R19 ;  /* 0x0000000406157824 */ /* 0x000fe200078e0213 */
[----:B------:R-:W-:Y:S01]  /*1f80*/  UIADD3.64 UR14, UR10, 0x404, URZ ;  /* 0x000004040a0e7897 */ /* 0x000fe2000fffe03f */
[----:B0-----:R-:W-:-:S02]  /*1f90*/  LEA R34, P1, R14, R31, 0x1 ;  /* 0x0000001f0e227211 */ /* 0x001fc400078208ff */
[C---:B------:R-:W-:Y:S01]  /*1fa0*/  IMAD R12, R99.reuse, 0x4, R10 ;  /* 0x00000004630c7824 */ /* 0x040fe200078e020a */
[----:B------:R-:W-:Y:S02]  /*1fb0*/  LEA R23, R6, R21, 0x2 ;  /* 0x0000001506177211 */ /* 0x000fe400078e10ff */
[----:B------:R-:W-:Y:S01]  /*1fc0*/  LEA.HI.X.SX32 R35, R14, R33, 0x1, P1 ;  /* 0x000000210e237211 */ /* 0x000fe200008f0eff */
[C---:B------:R-:W-:Y:S01]  /*1fd0*/  IMAD R14, R99.reuse, 0x4, R12 ;  /* 0x00000004630e7824 */ /* 0x040fe200078e020c */
[----:B-1----:R-:W-:Y:S01]  /*1fe0*/  LEA R36, P0, R16, R31, 0x1 ;  /* 0x0000001f10247211 */ /* 0x002fe200078008ff */
[----:B------:R-:W-:Y:S02]  /*1ff0*/  IMAD R9, R6, 0x4, R23 ;  /* 0x0000000406097824 */ /* 0x000fe400078e0217 */
[----:B------:R0:W-:Y:S01]  /*2000*/  STL.64 [R1+0x318], R34 ;  /* 0x0003182201007387 */ /* 0x0001e20000100a00 */
[----:B------:R-:W-:Y:S01]  /*2010*/  LEA.HI.X.SX32 R37, R16, R33, 0x1, P0 ;  /* 0x0000002110257211 */ /* 0x000fe200000f0eff */
[----:B------:R-:W-:Y:S01]  /*2020*/  IMAD R11, R6, 0x4, R9 ;  /* 0x00000004060b7824 */ /* 0x000fe200078e0209 */
[----:B------:R-:W-:-:S03]  /*2030*/  LEA R16, R99, R14, 0x2 ;  /* 0x0000000e63107211 */ /* 0x000fc600078e10ff */
[----:B------:R1:W-:Y:S01]  /*2040*/  STL.64 [R1+0x310], R36 ;  /* 0x0003102401007387 */ /* 0x0003e20000100a00 */
[----:B------:R-:W-:Y:S02]  /*2050*/  LEA R17, R6, R11, 0x2 ;  /* 0x0000000b06117211 */ /* 0x000fe400078e10ff */
[----:B0-----:R-:W-:-:S03]  /*2060*/  LEA R34, P1, R2, R31, 0x1 ;  /* 0x0000001f02227211 */ /* 0x001fc600078208ff */
[----:B------:R-:W-:Y:S01]  /*2070*/  IMAD R3, R6, 0x4, R17 ;  /* 0x0000000406037824 */ /* 0x000fe200078e0211 */
        /* <DEDUP_REMOVED lines=9> */
[----:B0-----:R-:W-:-:S04]  /*2110*/  LEA R34, P1, R20, R31, 0x1 ;  /* 0x0000001f14227211 */ /* 0x001fc800078208ff */
[----:B------:R-:W-:Y:S02]  /*2120*/  LEA.HI.X.SX32 R35, R20, R33, 0x1, P1 ;  /* 0x0000002114237211 */ /* 0x000fe400008f0eff */
[C---:B-1----:R-:W-:Y:S02]  /*2130*/  LEA R36, P0, R22.reuse, R31, 0x1 ;  /* 0x0000001f16247211 */ /* 0x042fe400078008ff */
[C---:B------:R-:W-:Y:S01]  /*2140*/  LEA R20, R99.reuse, R18, 0x2 ;  /* 0x0000001263147211 */ /* 0x040fe200078e10ff */
[----:B------:R0:W-:Y:S01]  /*2150*/  STL.64 [R1+0x2f8], R34 ;  /* 0x0002f82201007387 */ /* 0x0001e20000100a00 */
[----:B------:R-:W-:Y:S02]  /*2160*/  LEA.HI.X.SX32 R37, R22, R33, 0x1, P0 ;  /* 0x0000002116257211 */ /* 0x000fe400000f0eff */
[----:B------:R-:W-:-:S03]  /*2170*/  LEA R22, R99, R20, 0x2 ;  /* 0x0000001463167211 */ /* 0x000fc600078e10ff */
[----:B------:R1:W-:Y:S01]  /*2180*/  STL.64 [R1+0x2f0], R36 ;  /* 0x0002f02401007387 */ /* 0x0003e20000100a00 */
[----:B0-----:R-:W-:-:S04]  /*2190*/  LEA R34, P1, R4, R31, 0x1 ;  /* 0x0000001f04227211 */ /* 0x001fc800078208ff */
[----:B------:R-:W-:Y:S01]  /*21a0*/  LEA.HI.X.SX32 R35, R4, R33, 0x1, P1 ;  /* 0x0000002104237211 */ /* 0x000fe200008f0eff */
[----:B------:R-:W-:Y:S01]  /*21b0*/  IMAD R4, R99, 0x4, R22 ;  /* 0x0000000463047824 */ /* 0x000fe200078e0216 */
[----:B-1----:R-:W-:-:S03]  /*21c0*/  LEA R36, P0, R8, R31, 0x1 ;  /* 0x0000001f08247211 */ /* 0x002fc600078008ff */
[----:B------:R0:W-:Y:S01]  /*21d0*/  STL.64 [R1+0x2e8], R34 ;  /* 0x0002e82201007387 */ /* 0x0001e20000100a00 */
[----:B------:R-:W-:Y:S01]  /*21e0*/  LEA.HI.X.SX32 R37, R8, R33, 0x1, P0 ;  /* 0x0000002108257211 */ /* 0x000fe200000f0eff */
[----:B------:R-:W-:Y:S01]  /*21f0*/  IMAD R8, R99, 0x4, R4 ;  /* 0x0000000463087824 */ /* 0x000fe200078e0204 */
[----:B------:R-:W-:-:S03]  /*2200*/  LEA R38, P0, R12, R31, 0x1 ;  /* 0x0000001f0c267211 */ /* 0x000fc600078008ff */
[----:B------:R1:W-:Y:S01]  /*2210*/  STL.64 [R1+0x2e0], R36 ;  /* 0x0002e02401007387 */ /* 0x0003e20000100a00 */
[----:B------:R-:W-:Y:S02]  /*2220*/  LEA.HI.X.SX32 R39, R12, R33, 0x1, P0 ;  /* 0x000000210c277211 */ /* 0x000fe400000f0eff */
[----:B0-----:R-:W-:-:S04]  /*2230*/  LEA R34, P1, R10, R31, 0x1 ;  /* 0x0000001f0a227211 */ /* 0x001fc800078208ff */
[----:B------:R-:W-:Y:S02]  /*2240*/  LEA.HI.X.SX32 R35, R10, R33, 0x1, P1 ;  /* 0x000000210a237211 */ /* 0x000fe400008f0eff */
[C---:B-1----:R-:W-:Y:S02]  /*2250*/  LEA R36, P1, R14.reuse, R31, 0x1 ;  /* 0x0000001f0e247211 */ /* 0x042fe400078208ff */
[----:B------:R-:W-:Y:S01]  /*2260*/  LEA R10, R99, R8, 0x2 ;  /* 0x00000008630a7211 */ /* 0x000fe200078e10ff */
[----:B------:R0:W-:Y:S01]  /*2270*/  STL.64 [R1+0x2d8], R34 ;  /* 0x0002d82201007387 */ /* 0x0001e20000100a00 */
[----:B------:R-:W-:-:S03]  /*2280*/  LEA.HI.X.SX32 R37, R14, R33, 0x1, P1 ;  /* 0x000000210e257211 */ /* 0x000fc600008f0eff */
[C---:B------:R-:W-:Y:S01]  /*2290*/  IMAD R12, R99.reuse, 0x4, R10 ;  /* 0x00000004630c7824 */ /* 0x040fe200078e020a */
[----:B------:R1:W-:Y:S04]  /*22a0*/  STL.64 [R1+0x2d0], R38 ;  /* 0x0002d02601007387 */ /* 0x0003e80000100a00 */
[----:B------:R2:W-:Y:S01]  /*22b0*/  STL.64 [R1+0x2c8], R36 ;  /* 0x0002c82401007387 */ /* 0x0005e20000100a00 */
[----:B------:R-:W-:Y:S02]  /*22c0*/  LEA R14, R99, R12, 0x2 ;  /* 0x0000000c630e7211 */ /* 0x000fe400078e10ff */
[----:B0-----:R-:W-:-:S04]  /*22d0*/  LEA R34, P2, R16, R31, 0x1 ;  /* 0x0000001f10227211 */ /* 0x001fc800078408ff */
[----:B------:R-:W-:Y:S02]  /*22e0*/  LEA.HI.X.SX32 R35, R16, R33, 0x1, P2 ;  /* 0x0000002110237211 */ /* 0x000fe400010f0eff */
[-C--:B-1----:R-:W-:Y:S02]  /*22f0*/  LEA R38, P0, R2, R31.reuse, 0x1 ;  /* 0x0000001f02267211 */ /* 0x082fe400078008ff */
[----:B--2---:R-:W-:Y:S01]  /*2300*/  LEA R36, P1, R18, R31, 0x1 ;  /* 0x0000001f12247211 */ /* 0x004fe200078208ff */
[----:B------:R0:W-:Y:S01]  /*2310*/  STL.64 [R1+0x2c0], R34 ;  /* 0x0002c02201007387 */ /* 0x0001e20000100a00 */
[-C--:B------:R-:W-:Y:S01]  /*2320*/  LEA.HI.X.SX32 R39, R2, R33.reuse, 0x1, P0 ;  /* 0x0000002102277211 */ /* 0x080fe200000f0eff */
[----:B------:R-:W-:Y:S01]  /*2330*/  IMAD R2, R99, 0x4, R14 ;  /* 0x0000000463027824 */ /* 0x000fe200078e020e */
[----:B------:R-:W-:-:S03]  /*2340*/  LEA.HI.X.SX32 R37, R18, R33, 0x1, P1 ;  /* 0x0000002112257211 */ /* 0x000fc600008f0eff */
[----:B------:R1:W-:Y:S01]  /*2350*/  STL.64 [R1+0x2b8], R38 ;  /* 0x0002b82601007387 */ /* 0x0003e20000100a00 */
[----:B------:R-:W-:-:S03]  /*2360*/  LEA R16, R99, R2, 0x2 ;  /* 0x0000000263107211 */ /* 0x000fc600078e10ff */
[----:B------:R2:W-:Y:S01]  /*2370*/  STL.64 [R1+0x2b0], R36 ;  /* 0x0002b02401007387 */ /* 0x0005e20000100a00 */
[----:B0-----:R-:W-:-:S04]  /*2380*/  LEA R34, P2, R20, R31, 0x1 ;  /* 0x0000001f14227211 */ /* 0x001fc800078408ff */
[----:B------:R-:W-:Y:S02]  /*2390*/  LEA.HI.X.SX32 R35, R20, R33, 0x1, P2 ;  /* 0x0000002114237211 */ /* 0x000fe400010f0eff */
[----:B-1----:R-:W-:-:S03]  /*23a0*/  LEA R38, P0, R22, R31, 0x1 ;  /* 0x0000001f16267211 */ /* 0x002fc600078008ff */
[----:B------:R0:W-:Y:S01]  /*23b0*/  STL.64 [R1+0x2a8], R34 ;  /* 0x0002a82201007387 */ /* 0x0001e20000100a00 */
[----:B--2---:R-:W-:Y:S02]  /*23c0*/  LEA R36, P1, R4, R31, 0x1 ;  /* 0x0000001f04247211 */ /* 0x004fe400078208ff */
[-C--:B------:R-:W-:Y:S02]  /*23d0*/  LEA.HI.X.SX32 R39, R22, R33.reuse, 0x1, P0 ;  /* 0x0000002116277211 */ /* 0x080fe400000f0eff */
[----:B------:R-:W-:Y:S01]  /*23e0*/  LEA.HI.X.SX32 R37, R4, R33, 0x1, P1 ;  /* 0x0000002104257211 */ /* 0x000fe200008f0eff */
[----:B------:R-:W-:Y:S02]  /*23f0*/  IMAD R4, R99, 0x4, R16 ;  /* 0x0000000463047824 */ /* 0x000fe400078e0210 */
[----:B------:R1:W-:Y:S01]  /*2400*/  STL.64 [R1+0x2a0], R38 ;  /* 0x0002a02601007387 */ /* 0x0003e20000100a00 */
[----:B0-----:R-:W-:-:S03]  /*2410*/  LEA R34, P2, R8, R31, 0x1 ;  /* 0x0000001f08227211 */ /* 0x001fc600078408ff */
[----:B------:R0:W-:Y:S01]  /*2420*/  STL.64 [R1+0x298], R36 ;  /* 0x0002982401007387 */ /* 0x0001e20000100a00 */
[----:B------:R-:W-:Y:S02]  /*2430*/  LEA.HI.X.SX32 R35, R8, R33, 0x1, P2 ;  /* 0x0000002108237211 */ /* 0x000fe400010f0eff */
[C---:B------:R-:W-:Y:S02]  /*2440*/  LEA R8, R99.reuse, R4, 0x2 ;  /* 0x0000000463087211 */ /* 0x040fe400078e10ff */
[C---:B-1----:R-:W-:Y:S01]  /*2450*/  LEA R38, P0, R10.reuse, R31, 0x1 ;  /* 0x0000001f0a267211 */ /* 0x042fe200078008ff */
[----:B------:R1:W-:Y:S03]  /*2460*/  STL.64 [R1+0x290], R34 ;  /* 0x0002902201007387 */ /* 0x0003e60000100a00 */
[----:B------:R-:W-:Y:S01]  /*2470*/  LEA.HI.X.SX32 R39, R10, R33, 0x1, P0 ;  /* 0x000000210a277211 */ /* 0x000fe200000f0eff */
[----:B------:R-:W-:Y:S01]  /*2480*/  IMAD R10, R99, 0x4, R8 ;  /* 0x00000004630a7824 */ /* 0x000fe200078e0208 */
[----:B0-----:R-:W-:-:S03]  /*2490*/  LEA R36, P1, R12, R31, 0x1 ;  /* 0x0000001f0c247211 */ /* 0x001fc600078208ff */
[----:B------:R0:W-:Y:S01]  /*24a0*/  STL.64 [R1+0x288], R38 ;  /* 0x0002882601007387 */ /* 0x0001e20000100a00 */
[----:B------:R-:W-:Y:S02]  /*24b0*/  LEA.HI.X.SX32 R37, R12, R33, 0x1, P1 ;  /* 0x000000210c257211 */ /* 0x000fe400008f0eff */
[----:B------:R-:W-:Y:S02]  /*24c0*/  LEA R12, R99, R10, 0x2 ;  /* 0x0000000a630c7211 */ /* 0x000fe400078e10ff */
[C---:B-1----:R-:W-:Y:S01]  /*24d0*/  LEA R34, P2, R14.reuse, R31, 0x1 ;  /* 0x0000001f0e227211 */ /* 0x042fe200078408ff */
[----:B------:R1:W-:Y:S03]  /*24e0*/  STL.64 [R1+0x280], R36 ;  /* 0x0002802401007387 */ /* 0x0003e60000100a00 */
[----:B------:R-:W-:Y:S02]  /*24f0*/  LEA.HI.X.SX32 R35, R14, R33, 0x1, P2 ;  /* 0x000000210e237211 */ /* 0x000fe400010f0eff */
[----:B0-----:R-:W-:-:S03]  /*2500*/  LEA R38, P0, R2, R31, 0x1 ;  /* 0x0000001f02267211 */ /* 0x001fc600078008ff */
[----:B------:R0:W-:Y:S01]  /*2510*/  STL.64 [R1+0x278], R34 ;  /* 0x0002782201007387 */ /* 0x0001e20000100a00 */
[----:B------:R-:W-:Y:S01]  /*2520*/  LEA.HI.X.SX32 R39, R2, R33, 0x1, P0 ;  /* 0x0000002102277211 */ /* 0x000fe200000f0eff */
[----:B------:R-:W-:Y:S01]  /*2530*/  IMAD R2, R99, 0x4, R12 ;  /* 0x0000000463027824 */ /* 0x000fe200078e020c */
[-C--:B-1----:R-:W-:Y:S02]  /*2540*/  LEA R36, P1, R16, R31.reuse, 0x1 ;  /* 0x0000001f10247211 */ /* 0x082fe400078208ff */
[----:B------:R-:W-:Y:S01]  /*2550*/  LEA R40, P0, R8, R31, 0x1 ;  /* 0x0000001f08287211 */ /* 0x000fe200078008ff */
[----:B------:R1:W-:Y:S01]  /*2560*/  STL.64 [R1+0x270], R38 ;  /* 0x0002702601007387 */ /* 0x0003e20000100a00 */
[-C--:B------:R-:W-:Y:S02]  /*2570*/  LEA.HI.X.SX32 R37, R16, R33.reuse, 0x1, P1 ;  /* 0x0000002110257211 */ /* 0x080fe400008f0eff */
[----:B------:R-:W-:Y:S02]  /*2580*/  LEA.HI.X.SX32 R41, R8, R33, 0x1, P0 ;  /* 0x0000002108297211 */ /* 0x000fe400000f0eff */
[C---:B0-----:R-:W-:Y:S01]  /*2590*/  LEA R34, P2, R4.reuse, R31, 0x1 ;  /* 0x0000001f04227211 */ /* 0x041fe200078408ff */
[----:B------:R0:W-:Y:S03]  /*25a0*/  STL.64 [R1+0x268], R36 ;  /* 0x0002682401007387 */ /* 0x0001e60000100a00 */
[----:B------:R-:W-:-:S02]  /*25b0*/  LEA.HI.X.SX32 R35, R4, R33, 0x1, P2 ;  /* 0x0000002104237211 */ /* 0x000fc400010f0eff */
[----:B-1----:R-:W-:-:S03]  /*25c0*/  LEA R38, P1, R10, R31, 0x1 ;  /* 0x0000001f0a267211 */ /* 0x002fc600078208ff */
[----:B------:R1:W-:Y:S01]  /*25d0*/  STL.64 [R1+0x260], R34 ;  /* 0x0002602201007387 */ /* 0x0003e20000100a00 */
[----:B------:R-:W-:-:S03]  /*25e0*/  LEA.HI.X.SX32 R39, R10, R33, 0x1, P1 ;  /* 0x000000210a277211 */ /* 0x000fc600008f0eff */
[----:B------:R-:W-:Y:S01]  /*25f0*/  STL.64 [R1+0x258], R40 ;  /* 0x0002582801007387 */ /* 0x000fe20000100a00 */
[----:B0-----:R-:W-:-:S04]  /*2600*/  LEA R36, P2, R12, R31, 0x1 ;  /* 0x0000001f0c247211 */ /* 0x001fc800078408ff */
[----:B------:R-:W-:Y:S02]  /*2610*/  LEA.HI.X.SX32 R37, R12, R33, 0x1, P2 ;  /* 0x000000210c257211 */ /* 0x000fe400010f0eff */
[----:B-1----:R-:W-:Y:S02]  /*2620*/  LEA R34, P3, R2, R31, 0x1 ;  /* 0x0000001f02227211 */ /* 0x002fe400078608ff */
[----:B------:R-:W-:Y:S02]  /*2630*/  LEA R31, R6, R15, 0x2 ;  /* 0x0000000f061f7211 */ /* 0x000fe400078e10ff */
[----:B------:R-:W-:-:S03]  /*2640*/  LEA.HI.X.SX32 R35, R2, R33, 0x1, P3 ;  /* 0x0000002102237211 */ /* 0x000fc600018f0eff */
[----:B------:R-:W-:Y:S02]  /*2650*/  IMAD R33, R6, 0x4, R31 ;  /* 0x0000000406217824 */ /* 0x000fe400078e021f */
[----:B------:R0:W-:Y:S04]  /*2660*/  STL.64 [R1+0x240], R34 ;  /* 0x0002402201007387 */ /* 0x0001e80000100a00 */
[----:B------:R1:W-:Y:S04]  /*2670*/  STL.64 [R1+0x250], R38 ;  /* 0x0002502601007387 */ /* 0x0003e80000100a00 */
[----:B------:R2:W-:Y:S01]  /*2680*/  STL.64 [R1+0x248], R36 ;  /* 0x0002482401007387 */ /* 0x0005e20000100a00 */
[----:B0-----:R-:W-:-:S04]  /*2690*/  LEA R34, P0, R7, R5, 0x1 ;  /* 0x0000000507227211 */ /* 0x001fc800078008ff */
[-C--:B------:R-:W-:Y:S02]  /*26a0*/  LEA.HI.X.SX32 R35, R7, R0.reuse, 0x1, P0 ;  /* 0x0000000007237211 */ /* 0x080fe400000f0eff */
[-C--:B-1----:R-:W-:Y:S02]  /*26b0*/  LEA R38, P1, R25, R5.reuse, 0x1 ;  /* 0x0000000519267211 */ /* 0x082fe400078208ff */
[-C--:B--2---:R-:W-:Y:S01]  /*26c0*/  LEA R36, P2, R27, R5.reuse, 0x1 ;  /* 0x000000051b247211 */ /* 0x084fe200078408ff */
[----:B------:R0:W-:Y:S01]  /*26d0*/  STL.64 [R1+0x238], R34 ;  /* 0x0002382201007387 */ /* 0x0001e20000100a00 */
[-C--:B------:R-:W-:Y:S02]  /*26e0*/  LEA.HI.X.SX32 R39, R25, R0.reuse, 0x1, P1 ;  /* 0x0000000019277211 */ /* 0x080fe400008f0eff */
[----:B------:R-:W-:Y:S02]  /*26f0*/  LEA.HI.X.SX32 R37, R27, R0, 0x1, P2 ;  /* 0x000000001b257211 */ /* 0x000fe400010f0eff */
[----:B------:R-:W-:Y:S01]  /*2700*/  LEA R26, P2, R23, R5, 0x1 ;  /* 0x00000005171a7211 */ /* 0x000fe200078408ff */
[----:B------:R-:W-:Y:S01]  /*2710*/  STL.64 [R1+0x230], R38 ;  /* 0x0002302601007387 */ /* 0x000fe20000100a00 */
[----:B------:R-:W-:-:S02]  /*2720*/  LEA R25, R6, R33, 0x2 ;  /* 0x0000002106197211 */ /* 0x000fc400078e10ff */
[----:B------:R-:W-:Y:S01]  /*2730*/  LEA.HI.X.SX32 R27, R23, R0, 0x1, P2 ;  /* 0x00000000171b7211 */ /* 0x000fe200010f0eff */
[----:B------:R1:W-:Y:S01]  /*2740*/  STL.64 [R1+0x228], R36 ;  /* 0x0002282401007387 */ /* 0x0003e20000100a00 */
[----:B0-----:R-:W-:Y:S01]  /*2750*/  LEA R34, P0, R29, R5, 0x1 ;  /* 0x000000051d227211 */ /* 0x001fe200078008ff */
[----:B------:R-:W-:-:S03]  /*2760*/  IMAD R7, R6, 0x4, R25 ;  /* 0x0000000406077824 */ /* 0x000fc600078e0219 */
[----:B------:R-:W-:-:S05]  /*2770*/  LEA.HI.X.SX32 R35, R29, R0, 0x1, P0 ;  /* 0x000000001d237211 */ /* 0x000fca00000f0eff */
[----:B------:R0:W-:Y:S01]  /*2780*/  STL.64 [R1+0x220], R34 ;  /* 0x0002202201007387 */ /* 0x0001e20000100a00 */
[----:B-1----:R-:W-:-:S04]  /*2790*/  LEA R36, P0, R19, R5, 0x1 ;  /* 0x0000000513247211 */ /* 0x002fc800078008ff */
[----:B------:R-:W-:Y:S02]  /*27a0*/  LEA.HI.X.SX32 R37, R19, R0, 0x1, P0 ;  /* 0x0000000013257211 */ /* 0x000fe400000f0eff */
[----:B------:R-:W-:-:S03]  /*27b0*/  LEA R19, R6, R7, 0x2 ;  /* 0x0000000706137211 */ /* 0x000fc600078e10ff */
[----:B------:R-:W-:Y:S01]  /*27c0*/  STL.64 [R1+0x218], R36 ;  /* 0x0002182401007387 */ /* 0x000fe20000100a00 */
[----:B0-----:R-:W-:-:S04]  /*27d0*/  LEA R34, P1, R21, R5, 0x1 ;  /* 0x0000000515227211 */ /* 0x001fc800078208ff */
[----:B------:R-:W-:Y:S01]  /*27e0*/  LEA.HI.X.SX32 R35, R21, R0, 0x1, P1 ;  /* 0x0000000015237211 */ /* 0x000fe200008f0eff */
[----:B------:R-:W-:Y:S01]  /*27f0*/  IMAD R21, R6, 0x4, R19 ;  /* 0x0000000406157824 */ /* 0x000fe200078e0213 */
[----:B------:R-:W-:-:S03]  /*2800*/  LEA R28, P1, R11, R5, 0x1 ;  /* 0x000000050b1c7211 */ /* 0x000fc600078208ff */
[----:B------:R0:W-:Y:S01]  /*2810*/  STL.64 [R1+0x210], R34 ;  /* 0x0002102201007387 */ /* 0x0001e20000100a00 */
[----:B------:R-:W-:-:S03]  /*2820*/  LEA.HI.X.SX32 R29, R11, R0, 0x1, P1 ;  /* 0x000000000b1d7211 */ /* 0x000fc600008f0eff */
[----:B------:R1:W-:Y:S01]  /*2830*/  STL.64 [R1+0x208], R26 ;  /* 0x0002081a01007387 */ /* 0x0003e20000100a00 */
[-C--:B0-----:R-:W-:Y:S02]  /*2840*/  LEA R34, P0, R9, R5.reuse, 0x1 ;  /* 0x0000000509227211 */ /* 0x081fe400078008ff */
[----:B-1----:R-:W-:Y:S02]  /*2850*/  LEA R26, P2, R17, R5, 0x1 ;  /* 0x00000005111a7211 */ /* 0x002fe400078408ff */
[-C--:B------:R-:W-:Y:S02]  /*2860*/  LEA.HI.X.SX32 R35, R9, R0.reuse, 0x1, P0 ;  /* 0x0000000009237211 */ /* 0x080fe400000f0eff */
[----:B------:R-:W-:Y:S02]  /*2870*/  LEA.HI.X.SX32 R27, R17, R0, 0x1, P2 ;  /* 0x00000000111b7211 */ /* 0x000fe400010f0eff */
[----:B------:R-:W-:Y:S01]  /*2880*/  LEA R9, R6, R21, 0x2 ;  /* 0x0000001506097211 */ /* 0x000fe200078e10ff */
[----:B------:R-:W-:Y:S01]  /*2890*/  STL.64 [R1+0x200], R34 ;  /* 0x0002002201007387 */ /* 0x000fe20000100a00 */
[----:B------:R-:W-:-:S03]  /*28a0*/  LEA R22, P2, R15, R5, 0x1 ;  /* 0x000000050f167211 */ /* 0x000fc600078408ff */
[----:B------:R0:W-:Y:S01]  /*28b0*/  STL.64 [R1+0x1f8], R28 ;  /* 0x0001f81c01007387 */ /* 0x0001e20000100a00 */
[-C--:B------:R-:W-:Y:S01]  /*28c0*/  LEA.HI.X.SX32 R23, R15, R0.reuse, 0x1, P2 ;  /* 0x000000000f177211 */ /* 0x080fe200010f0eff */
[----:B------:R-:W-:Y:S01]  /*28d0*/  IMAD R11, R6, 0x4, R9 ;  /* 0x00000004060b7824 */ /* 0x000fe200078e0209 */
[CC--:B------:R-:W-:Y:S01]  /*28e0*/  LEA R16, P2, R25.reuse, R5.reuse, 0x1 ;  /* 0x0000000519107211 */ /* 0x0c0fe200078408ff */
[----:B------:R1:W-:Y:S03]  /*28f0*/  STL.64 [R1+0x1f0], R26 ;  /* 0x0001f01a01007387 */ /* 0x0003e60000100a00 */
[----:B------:R-:W-:Y:S02]  /*2900*/  LEA.HI.X.SX32 R17, R25, R0, 0x1, P2 ;  /* 0x0000000019117211 */ /* 0x000fe400010f0eff */
[-C--:B------:R-:W-:Y:S02]  /*2910*/  LEA R14, P2, R21, R5.reuse, 0x1 ;  /* 0x00000005150e7211 */ /* 0x080fe400078408ff */
[----:B0-----:R-:W-:-:S02]  /*2920*/  LEA R28, P0, R3, R5, 0x1 ;  /* 0x00000005031c7211 */ /* 0x001fc400078008ff */
[-C--:B------:R-:W-:Y:S02]  /*2930*/  LEA.HI.X.SX32 R15, R21, R0.reuse, 0x1, P2 ;  /* 0x00000000150f7211 */ /* 0x080fe400010f0eff */
[----:B-1----:R-:W-:Y:S02]  /*2940*/  LEA R26, P1, R13, R5, 0x1 ;  /* 0x000000050d1a7211 */ /* 0x002fe400078208ff */
[-C--:B------:R-:W-:Y:S02]  /*2950*/  LEA.HI.X.SX32 R29, R3, R0.reuse, 0x1, P0 ;  /* 0x00000000031d7211 */ /* 0x080fe400000f0eff */
[----:B------:R-:W-:Y:S02]  /*2960*/  LEA.HI.X.SX32 R27, R13, R0, 0x1, P1 ;  /* 0x000000000d1b7211 */ /* 0x000fe400008f0eff */
[C---:B------:R-:W-:Y:S01]  /*2970*/  LEA R13, R6.reuse, R11, 0x2 ;  /* 0x0000000b060d7211 */ /* 0x040fe200078e10ff */
[----:B------:R-:W-:Y:S04]  /*2980*/  STL.64 [R1+0x1e8], R28 ;  /* 0x0001e81c01007387 */ /* 0x000fe80000100a00 */
[----:B------:R0:W-:Y:S01]  /*2990*/  STL.64 [R1+0x1e0], R26 ;  /* 0x0001e01a01007387 */ /* 0x0001e20000100a00 */
[----:B------:R-:W-:-:S03]  /*29a0*/  IMAD R3, R6, 0x4, R13 ;  /* 0x0000000406037824 */ /* 0x000fc600078e020d */
[----:B------:R1:W-:Y:S02]  /*29b0*/  STL.64 [R1+0x1d8], R22 ;  /* 0x0001d81601007387 */ /* 0x0003e40000100a00 */
[----:B------:R-:W-:-:S05]  /*29c0*/  LEA R4, R6, R3, 0x2 ;  /* 0x0000000306047211 */ /* 0x000fca00078e10ff */
[----:B------:R-:W-:Y:S01]  /*29d0*/  IMAD R10, R6, 0x4, R4 ;  /* 0x00000004060a7824 */ /* 0x000fe200078e0204 */
[-C--:B0-----:R-:W-:Y:S02]  /*29e0*/  LEA R26, P0, R31, R5.reuse, 0x1 ;  /* 0x000000051f1a7211 */ /* 0x081fe400078008ff */
[----:B-1----:R-:W-:Y:S02]  /*29f0*/  LEA R22, P1, R33, R5, 0x1 ;  /* 0x0000000521167211 */ /* 0x002fe400078208ff */
[-C--:B------:R-:W-:Y:S02]  /*2a00*/  LEA.HI.X.SX32 R27, R31, R0.reuse, 0x1, P0 ;  /* 0x000000001f1b7211 */ /* 0x080fe400000f0eff */
[----:B------:R-:W-:-:S03]  /*2a10*/  LEA.HI.X.SX32 R23, R33, R0, 0x1, P1 ;  /* 0x0000000021177211 */ /* 0x000fc600008f0eff */
[----:B------:R-:W-:Y:S04]  /*2a20*/  STL.64 [R1+0x1d0], R26 ;  /* 0x0001d01a01007387 */ /* 0x000fe80000100a00 */
[----:B------:R0:W-:Y:S04]  /*2a30*/  STL.64 [R1+0x1c8], R22 ;  /* 0x0001c81601007387 */ /* 0x0001e80000100a00 */
[----:B------:R1:W-:Y:S01]  /*2a40*/  STL.64 [R1+0x1c0], R16 ;  /* 0x0001c01001007387 */ /* 0x0003e20000100a00 */
[-C--:B0-----:R-:W-:Y:S02]  /*2a50*/  LEA R22, P0, R7, R5.reuse, 0x1 ;  /* 0x0000000507167211 */ /* 0x081fe400078008ff */
[----:B-1----:R-:W-:-:S02]  /*2a60*/  LEA R16, P1, R19, R5, 0x1 ;  /* 0x0000000513107211 */ /* 0x002fc400078208ff */
[-C--:B------:R-:W-:Y:S02]  /*2a70*/  LEA.HI.X.SX32 R23, R7, R0.reuse, 0x1, P0 ;  /* 0x0000000007177211 */ /* 0x080fe400000f0eff */
[----:B------:R-:W-:Y:S02]  /*2a80*/  LEA.HI.X.SX32 R17, R19, R0, 0x1, P1 ;  /* 0x0000000013117211 */ /* 0x000fe400008f0eff */
[----:B------:R-:W-:Y:S01]  /*2a90*/  LEA R7, R6, R10, 0x2 ;  /* 0x0000000a06077211 */ /* 0x000fe200078e10ff */
[----:B------:R-:W-:Y:S01]  /*2aa0*/  STL.64 [R1+0x1b8], R22 ;  /* 0x0001b81601007387 */ /* 0x000fe20000100a00 */
[----:B------:R-:W-:-:S03]  /*2ab0*/  LEA R18, P0, R9, R5, 0x1 ;  /* 0x0000000509127211 */ /* 0x000fc600078008ff */
[----:B------:R0:W-:Y:S01]  /*2ac0*/  STL.64 [R1+0x1b0], R16 ;  /* 0x0001b01001007387 */ /* 0x0001e20000100a00 */
[----:B------:R-:W-:Y:S01]  /*2ad0*/  LEA.HI.X.SX32 R19, R9, R0, 0x1, P0 ;  /* 0x0000000009137211 */ /* 0x000fe200000f0eff */
[C---:B------:R-:W-:Y:S02]  /*2ae0*/  IMAD R8, R6.reuse, 0x4, R7 ;  /* 0x0000000406087824 */ /* 0x040fe400078e0207 */
[----:B------:R1:W-:Y:S03]  /*2af0*/  STL.64 [R1+0x1a8], R14 ;  /* 0x0001a80e01007387 */ /* 0x0003e60000100a00 */
[----:B------:R-:W-:Y:S01]  /*2b00*/  LEA R9, R6, R8, 0x2 ;  /* 0x0000000806097211 */ /* 0x000fe200078e10ff */
[----:B------:R2:W-:Y:S01]  /*2b10*/  STL.64 [R1+0x1a0], R18 ;  /* 0x0001a01201007387 */ /* 0x0005e20000100a00 */
[----:B0-----:R-:W-:-:S03]  /*2b20*/  LEA R16, P1, R11, R5, 0x1 ;  /* 0x000000050b107211 */ /* 0x001fc600078208ff */
[C---:B------:R-:W-:Y:S01]  /*2b30*/  IMAD R2, R6.reuse, 0x4, R9 ;  /* 0x0000000406027824 */ /* 0x040fe200078e0209 */
[-C--:B-1----:R-:W-:Y:S02]  /*2b40*/  LEA R14, P2, R13, R5.reuse, 0x1 ;  /* 0x000000050d0e7211 */ /* 0x082fe400078408ff */
[-C--:B------:R-:W-:Y:S02]  /*2b50*/  LEA.HI.X.SX32 R17, R11, R0.reuse, 0x1, P1 ;  /* 0x000000000b117211 */ /* 0x080fe400008f0eff */
[-C--:B------:R-:W-:Y:S02]  /*2b60*/  LEA.HI.X.SX32 R15, R13, R0.reuse, 0x1, P2 ;  /* 0x000000000d0f7211 */ /* 0x080fe400010f0eff */
[C---:B--2---:R-:W-:Y:S01]  /*2b70*/  LEA R18, P0, R3.reuse, R5, 0x1 ;  /* 0x0000000503127211 */ /* 0x044fe200078008ff */
[----:B------:R0:W-:Y:S03]  /*2b80*/  STL.64 [R1+0x198], R16 ;  /* 0x0001981001007387 */ /* 0x0001e60000100a00 */
[----:B------:R-:W-:Y:S01]  /*2b90*/  LEA.HI.X.SX32 R19, R3, R0, 0x1, P0 ;  /* 0x0000000003137211 */ /* 0x000fe200000f0eff */
[----:B------:R1:W-:Y:S01]  /*2ba0*/  STL.64 [R1+0x190], R14 ;  /* 0x0001900e01007387 */ /* 0x0003e20000100a00 */
[----:B------:R-:W-:-:S03]  /*2bb0*/  LEA R3, R6, R2, 0x2 ;  /* 0x0000000206037211 */ /* 0x000fc600078e10ff */
[----:B------:R-:W-:Y:S01]  /*2bc0*/  STL.64 [R1+0x188], R18 ;  /* 0x0001881201007387 */ /* 0x000fe20000100a00 */
[-C--:B0-----:R-:W-:Y:S02]  /*2bd0*/  LEA R16, P1, R4, R5.reuse, 0x1 ;  /* 0x0000000504107211 */ /* 0x081fe400078208ff */
[-C--:B-1----:R-:W-:Y:S02]  /*2be0*/  LEA R14, P2, R10, R5.reuse, 0x1 ;  /* 0x000000050a0e7211 */ /* 0x082fe400078408ff */
[-C--:B------:R-:W-:Y:S01]  /*2bf0*/  LEA.HI.X.SX32 R17, R4, R0.reuse, 0x1, P1 ;  /* 0x0000000004117211 */ /* 0x080fe200008f0eff */
[----:B------:R-:W-:Y:S01]  /*2c00*/  IMAD R4, R6, 0x4, R3 ;  /* 0x0000000406047824 */ /* 0x000fe200078e0203 */
[----:B------:R-:W-:Y:S02]  /*2c10*/  LEA.HI.X.SX32 R15, R10, R0, 0x1, P2 ;  /* 0x000000000a0f7211 */ /* 0x000fe400010f0eff */
[----:B------:R-:W-:Y:S01]  /*2c20*/  LEA R12, P2, R9, R5, 0x1 ;  /* 0x00000005090c7211 */ /* 0x000fe200078408ff */
[----:B------:R0:W-:Y:S01]  /*2c30*/  STL.64 [R1+0x180], R16 ;  /* 0x0001801001007387 */ /* 0x0001e20000100a00 */
[----:B------:R-:W-:-:S02]  /*2c40*/  LEA R6, R6, R4, 0x2 ;  /* 0x0000000406067211 */ /* 0x000fc400078e10ff */
[----:B------:R-:W-:Y:S01]  /*2c50*/  LEA.HI.X.SX32 R13, R9, R0, 0x1, P2 ;  /* 0x00000000090d7211 */ /* 0x000fe200010f0eff */
[----:B------:R1:W-:Y:S01]  /*2c60*/  STL.64 [R1+0x178], R14 ;  /* 0x0001780e01007387 */ /* 0x0003e20000100a00 */
[----:B------:R-:W-:-:S04]  /*2c70*/  LEA R10, P3, R6, R5, 0x1 ;  /* 0x00000005060a7211 */ /* 0x000fc800078608ff */
[-C--:B------:R-:W-:Y:S02]  /*2c80*/  LEA.HI.X.SX32 R11, R6, R0.reuse, 0x1, P3 ;  /* 0x00000000060b7211 */ /* 0x080fe400018f0eff */
[CC--:B0-----:R-:W-:Y:S02]  /*2c90*/  LEA R16, P0, R7.reuse, R5.reuse, 0x1 ;  /* 0x0000000507107211 */ /* 0x0c1fe400078008ff */
[C---:B-1----:R-:W-:Y:S02]  /*2ca0*/  LEA R14, P1, R8.reuse, R5, 0x1 ;  /* 0x00000005080e7211 */ /* 0x042fe400078208ff */
[-C--:B------:R-:W-:Y:S02]  /*2cb0*/  LEA.HI.X.SX32 R17, R7, R0.reuse, 0x1, P0 ;  /* 0x0000000007117211 */ /* 0x080fe400000f0eff */
[----:B------:R-:W-:-:S03]  /*2cc0*/  LEA.HI.X.SX32 R15, R8, R0, 0x1, P1 ;  /* 0x00000000080f7211 */ /* 0x000fc600008f0eff */
[----:B------:R0:W-:Y:S04]  /*2cd0*/  STL.64 [R1+0x170], R16 ;  /* 0x0001701001007387 */ /* 0x0001e80000100a00 */
[----:B------:R1:W-:Y:S04]  /*2ce0*/  STL.64 [R1+0x168], R14 ;  /* 0x0001680e01007387 */ /* 0x0003e80000100a00 */
[----:B------:R2:W-:Y:S01]  /*2cf0*/  STL.64 [R1+0x160], R12 ;  /* 0x0001600c01007387 */ /* 0x0005e20000100a00 */
[-C--:B0-----:R-:W-:Y:S02]  /*2d00*/  LEA R16, P0, R2, R5.reuse, 0x1 ;  /* 0x0000000502107211 */ /* 0x081fe400078008ff */
[----:B-1----:R-:W-:-:S02]  /*2d10*/  LEA R14, P1, R3, R5, 0x1 ;  /* 0x00000005030e7211 */ /* 0x002fc400078208ff */
[-C--:B------:R-:W-:Y:S02]  /*2d20*/  LEA.HI.X.SX32 R17, R2, R0.reuse, 0x1, P0 ;  /* 0x0000000002117211 */ /* 0x080fe400000f0eff */
[C---:B--2---:R-:W-:Y:S02]  /*2d30*/  LEA R12, P2, R4.reuse, R5, 0x1 ;  /* 0x00000005040c7211 */ /* 0x044fe400078408ff */
[-C--:B------:R-:W-:Y:S01]  /*2d40*/  LEA.HI.X.SX32 R15, R3, R0.reuse, 0x1, P1 ;  /* 0x00000000030f7211 */ /* 0x080fe200008f0eff */
[----:B------:R0:W-:Y:S01]  /*2d50*/  STL.64 [R1+0x158], R16 ;  /* 0x0001581001007387 */ /* 0x0001e20000100a00 */
[----:B------:R-:W-:Y:S01]  /*2d60*/  LEA.HI.X.SX32 R13, R4, R0, 0x1, P2 ;  /* 0x00000000040d7211 */ /* 0x000fe200010f0eff */
[----:B------:R-:W-:Y:S02]  /*2d70*/  IMAD.MOV.U32 R0, RZ, RZ, 0x3f800000 ;  /* 0x3f800000ff007424 */ /* 0x000fe400078e00ff */
[----:B------:R0:W-:Y:S01]  /*2d80*/  STL.64 [R1+0x150], R14 ;  /* 0x0001500e01007387 */ /* 0x0001e20000100a00 */
[----:B------:R-:W-:-:S03]  /*2d90*/  IMAD.MOV.U32 R3, RZ, RZ, RZ ;  /* 0x000000ffff037224 */ /* 0x000fc600078e00ff */
[----:B------:R0:W-:Y:S04]  /*2da0*/  STL.64 [R1+0x148], R12 ;  /* 0x0001480c01007387 */ /* 0x0001e80000100a00 */
[----:B------:R0:W-:Y:S04]  /*2db0*/  STL.64 [R1+0x140], R10 ;  /* 0x0001400a01007387 */ /* 0x0001e80000100a00 */
[----:B------:R0:W-:Y:S04]  /*2dc0*/  STL [R1+0x124], R0 ;  /* 0x0001240001007387 */ /* 0x0001e80000100800 */
[----:B------:R0:W-:Y:S04]  /*2dd0*/  STL [R1], RZ ;  /* 0x000000ff01007387 */ /* 0x0001e80000100800 */
[----:B------:R0:W-:Y:S04]  /*2de0*/  STL [R1+0x120], R0 ;  /* 0x0001200001007387 */ /* 0x0001e80000100800 */
        /* <DEDUP_REMOVED lines=62> */
[----:B------:R0:W-:Y:S02]  /*31d0*/  STL [R1+0xfc], RZ ;  /* 0x0000fcff01007387 */ /* 0x0001e40000100800 */
.L_x_1:
[----:B------:R-:W2:Y:S04]  /*31e0*/  LDL.64 R4, [R1+0x330] ;  /* 0x0003300001047983 */ /* 0x000ea80000100a00 */
[----:B01----:R-:W3:Y:S04]  /*31f0*/  LDL.64 R10, [R1+0x328] ;  /* 0x00032800010a7983 */ /* 0x003ee80000100a00 */
[----:B------:R-:W4:Y:S04]  /*3200*/  LDL.64 R22, [R1+0x320] ;  /* 0x0003200001167983 */ /* 0x000f280000100a00 */
[----:B------:R-:W5:Y:S04]  /*3210*/  LDL.64 R14, [R1+0x318] ;  /* 0x00031800010e7983 */ /* 0x000f680000100a00 */
[----:B------:R-:W4:Y:S04]  /*3220*/  LDL.64 R8, [R1+0x310] ;  /* 0x0003100001087983 */ /* 0x000f280000100a00 */
[----:B------:R-:W4:Y:S04]  /*3230*/  LDL.64 R28, [R1+0x2f0] ;  /* 0x0002f000011c7983 */ /* 0x000f280000100a00 */
[----:B------:R-:W4:Y:S04]  /*3240*/  LDL.64 R26, [R1+0x2e8] ;  /* 0x0002e800011a7983 */ /* 0x000f280000100a00 */
[----:B------:R-:W4:Y:S04]  /*3250*/  LDL.64 R12, [R1+0x308] ;  /* 0x00030800010c7983 */ /* 0x000f280000100a00 */
[----:B------:R-:W4:Y:S04]  /*3260*/  LDL.64 R18, [R1+0x2f8] ;  /* 0x0002f80001127983 */ /* 0x000f280000100a00 */
[----:B------:R-:W4:Y:S04]  /*3270*/  LDL.64 R16, [R1+0x2e0] ;  /* 0x0002e00001107983 */ /* 0x000f280000100a00 */
[----:B------:R-:W4:Y:S04]  /*3280*/  LDL.64 R6, [R1+0x338] ;  /* 0x0003380001067983 */ /* 0x000f280000100a00 */
[----:B------:R-:W4:Y:S04]  /*3290*/  LDL.64 R20, [R1+0x300] ;  /* 0x0003000001147983 */ /* 0x000f280000100a00 */
[----:B------:R-:W-:Y:S04]  /*32a0*/  STL [R1+0x388], R99 ;  /* 0x0003886301007387 */ /* 0x000fe80000100800 */
        /* <DEDUP_REMOVED lines=14> */
[----:B------:R-:W4:Y:S01]  /*3390*/  LDL.64 R44, [R1+0x260] ;  /* 0x00026000012c7983 */ /* 0x000f220000100a00 */
[----:B--2---:R-:W-:-:S04]  /*33a0*/  IMAD.WIDE R4, R3, 0x2, R4 ;  /* 0x0000000203047825 */ /* 0x004fc800078e0204 */
[C---:B---3--:R-:W-:Y:S01]  /*33b0*/  IMAD.WIDE R10, R3.reuse, 0x2, R10 ;  /* 0x00000002030a7825 */ /* 0x048fe200078e020a */
[----:B------:R4:W2:Y:S05]  /*33c0*/  LDG.E.U16 R2, desc[UR22][R4.64] ;  /* 0x0000001604027981 */ /* 0x0008aa000c1e1500 */
[----:B------:R-:W3:Y:S01]  /*33d0*/  LDG.E.U16 R10, desc[UR22][R10.64] ;  /* 0x000000160a0a7981 */ /* 0x000ee2000c1e1500 */
[----:B-----5:R-:W-:-:S04]  /*33e0*/  IMAD.WIDE R14, R3, 0x2, R14 ;  /* 0x00000002030e7825 */ /* 0x020fc800078e020e */
[C---:B----4-:R-:W-:Y:S02]  /*33f0*/  IMAD.WIDE R4, R3.reuse, 0x2, R22 ;  /* 0x0000000203047825 */ /* 0x050fe400078e0216 */
[----:B------:R-:W4:Y:S02]  /*3400*/  LDL.64 R22, [R1+0x2b8] ;  /* 0x0002b80001167983 */ /* 0x000f240000100a00 */
[C---:B------:R-:W-:Y:S02]  /*3410*/  IMAD.WIDE R8, R3.reuse, 0x2, R8 ;  /* 0x0000000203087825 */ /* 0x040fe400078e0208 */
[----:B------:R-:W5:Y:S04]  /*3420*/  LDG.E.U16 R4, desc[UR22][R4.64] ;  /* 0x0000001604047981 */ /* 0x000f68000c1e1500 */
[----:B------:R0:W2:Y:S04]  /*3430*/  LDG.E.U16 R11, desc[UR22][R14.64] ;  /* 0x000000160e0b7981 */ /* 0x0000a8000c1e1500 */
[----:B------:R1:W5:Y:S01]  /*3440*/  LDG.E.U16 R5, desc[UR22][R8.64] ;  /* 0x0000001608057981 */ /* 0x000362000c1e1500 */
[----:B0-----:R-:W-:-:S03]  /*3450*/  IMAD.WIDE R14, R3, 0x2, R26 ;  /* 0x00000002030e7825 */ /* 0x001fc600078e021a */
[----:B------:R-:W3:Y:S01]  /*3460*/  LDL.64 R26, [R1+0x258] ;  /* 0x00025800011a7983 */ /* 0x000ee20000100a00 */
[----:B-1----:R-:W-:-:S03]  /*3470*/  IMAD.WIDE R8, R3, 0x2, R28 ;  /* 0x0000000203087825 */ /* 0x002fc600078e021c */
[----:B------:R-:W5:Y:S04]  /*3480*/  LDG.E.U16 R14, desc[UR22][R14.64] ;  /* 0x000000160e0e7981 */ /* 0x000f68000c1e1500 */
[----:B------:R-:W2:Y:S01]  /*3490*/  LDL.64 R28, [R1+0x248] ;  /* 0x00024800011c7983 */ /* 0x000ea20000100a00 */
[----:B------:R-:W-:-:S03]  /*34a0*/  IMAD.WIDE R12, R3, 0x2, R12 ;  /* 0x00000002030c7825 */ /* 0x000fc600078e020c */
[----:B------:R-:W5:Y:S01]  /*34b0*/  LDG.E.U16 R8, desc[UR22][R8.64] ;  /* 0x0000001608087981 */ /* 0x000f62000c1e1500 */
[----:B------:R-:W-:-:S03]  /*34c0*/  IMAD.WIDE R18, R3, 0x2, R18 ;  /* 0x0000000203127825 */ /* 0x000fc600078e0212 */
[----:B------:R-:W5:Y:S01]  /*34d0*/  LDG.E.U16 R12, desc[UR22][R12.64] ;  /* 0x000000160c0c7981 */ /* 0x000f62000c1e1500 */
[----:B------:R-:W-:-:S05]  /*34e0*/  IMAD.WIDE R16, R3, 0x2, R16 ;  /* 0x0000000203107825 */ /* 0x000fca00078e0210 */
[----:B------:R0:W5:Y:S04]  /*34f0*/  LDG.E.U16 R9, desc[UR22][R16.64] ;  /* 0x0000001610097981 */ /* 0x000168000c1e1500 */
[----:B------:R1:W5:Y:S01]  /*3500*/  LDG.E.U16 R13, desc[UR22][R18.64] ;  /* 0x00000016120d7981 */ /* 0x000362000c1e1500 */
[----:B0-----:R-:W-:-:S03]  /*3510*/  IMAD.WIDE R16, R3, 0x2, R42 ;  /* 0x0000000203107825 */ /* 0x001fc600078e022a */
[----:B------:R-:W5:Y:S01]  /*3520*/  LDL.64 R42, [R1+0x250] ;  /* 0x00025000012a7983 */ /* 0x000f620000100a00 */
[----:B-1----:R-:W-:-:S03]  /*3530*/  IMAD.WIDE R18, R3, 0x2, R40 ;  /* 0x0000000203127825 */ /* 0x002fc600078e0228 */
[----:B------:R-:W5:Y:S01]  /*3540*/  LDL.64 R40, [R1+0x240] ;  /* 0x0002400001287983 */ /* 0x000f620000100a00 */
[----:B------:R-:W-:-:S03]  /*3550*/  IMAD.WIDE R6, R3, 0x2, R6 ;  /* 0x0000000203067825 */ /* 0x000fc600078e0206 */
[----:B------:R-:W5:Y:S01]  /*3560*/  LDG.E.U16 R16, desc[UR22][R16.64] ;  /* 0x0000001610107981 */ /* 0x000f62000c1e1500 */
[----:B------:R-:W-:-:S03]  /*3570*/  IMAD.WIDE R20, R3, 0x2, R20 ;  /* 0x0000000203147825 */ /* 0x000fc600078e0214 */
[----:B------:R-:W5:Y:S01]  /*3580*/  LDG.E.U16 R6, desc[UR22][R6.64] ;  /* 0x0000001606067981 */ /* 0x000f62000c1e1500 */
[----:B------:R-:W-:-:S03]  /*3590*/  IMAD.WIDE R24, R3, 0x2, R24 ;  /* 0x0000000203187825 */ /* 0x000fc600078e0218 */
[----:B------:R-:W5:Y:S04]  /*35a0*/  LDG.E.U16 R18, desc[UR22][R18.64] ;  /* 0x0000001612127981 */ /* 0x000f68000c1e1500 */
[----:B------:R-:W5:Y:S04]  /*35b0*/  LDG.E.U16 R15, desc[UR22][R24.64] ;  /* 0x00000016180f7981 */ /* 0x000f68000c1e1500 */
[----:B------:R0:W5:Y:S02]  /*35c0*/  LDG.E.U16 R7, desc[UR22][R20.64] ;  /* 0x0000001614077981 */ /* 0x000164000c1e1500 */
[----:B0-----:R-:W-:-:S04]  /*35d0*/  IMAD.WIDE R20, R3, 0x2, R56 ;  /* 0x0000000203147825 */ /* 0x001fc800078e0238 */
[C---:B------:R-:W-:Y:S01]  /*35e0*/  IMAD.WIDE R24, R3.reuse, 0x2, R30 ;  /* 0x0000000203187825 */ /* 0x040fe200078e021e */
[----:B------:R0:W5:Y:S03]  /*35f0*/  LDG.E.U16 R19, desc[UR22][R20.64] ;  /* 0x0000001614137981 */ /* 0x000166000c1e1500 */
[----:B0-----:R-:W-:-:S05]  /*3600*/  IMAD.WIDE R20, R3, 0x2, R34 ;  /* 0x0000000203147825 */ /* 0x001fca00078e0222 */
[----:B------:R0:W5:Y:S02]  /*3610*/  LDG.E.U16 R30, desc[UR22][R20.64] ;  /* 0x00000016141e7981 */ /* 0x000164000c1e1500 */
[----:B0-----:R-:W-:-:S05]  /*3620*/  IMAD.WIDE R20, R3, 0x2, R54 ;  /* 0x0000000203147825 */ /* 0x001fca00078e0236 */
[----:B------:R0:W5:Y:S02]  /*3630*/  LDG.E.U16 R35, desc[UR22][R20.64] ;  /* 0x0000001614237981 */ /* 0x000164000c1e1500 */
[----:B0-----:R-:W-:-:S06]  /*3640*/  IMAD.WIDE R20, R3, 0x2, R48 ;  /* 0x0000000203147825 */ /* 0x001fcc00078e0230 */
[----:B------:R-:W5:Y:S01]  /*3650*/  LDG.E.U16 R20, desc[UR22][R20.64] ;  /* 0x0000001614147981 */ /* 0x000f62000c1e1500 */
[----:B----4-:R-:W-:-:S05]  /*3660*/  IMAD.WIDE R22, R3, 0x2, R22 ;  /* 0x0000000203167825 */ /* 0x010fca00078e0216 */
[----:B------:R0:W4:Y:S02]  /*3670*/  LDG.E.U16 R17, desc[UR22][R22.64] ;  /* 0x0000001616117981 */ /* 0x000124000c1e1500 */
[C---:B0-----:R-:W-:Y:S02]  /*3680*/  IMAD.WIDE R22, R3.reuse, 0x2, R32 ;  /* 0x0000000203167825 */ /* 0x041fe400078e0220 */
[----:B------:R-:W4:Y:S02]  /*3690*/  LDG.E.U16 R32, desc[UR22][R24.64] ;  /* 0x0000001618207981 */ /* 0x000f24000c1e1500 */
[C---:B---3--:R-:W-:Y:S02]  /*36a0*/  IMAD.WIDE R26, R3.reuse, 0x2, R26 ;  /* 0x00000002031a7825 */ /* 0x048fe400078e021a */
[----:B------:R0:W3:Y:S04]  /*36b0*/  LDG.E.U16 R31, desc[UR22][R22.64] ;  /* 0x00000016161f7981 */ /* 0x0000e8000c1e1500 */
[----:B------:R1:W3:Y:S01]  /*36c0*/  LDG.E.U16 R33, desc[UR22][R26.64] ;  /* 0x000000161a217981 */ /* 0x0002e2000c1e1500 */
[----:B--2---:R-:W-:-:S04]  /*36d0*/  IMAD.WIDE R28, R3, 0x2, R28 ;  /* 0x00000002031c7825 */ /* 0x004fc800078e021c */
[C---:B0-----:R-:W-:Y:S01]  /*36e0*/  IMAD.WIDE R22, R3.reuse, 0x2, R52 ;  /* 0x0000000203167825 */ /* 0x041fe200078e0234 */
[----:B------:R0:W2:Y:S03]  /*36f0*/  LDG.E.U16 R34, desc[UR22][R28.64] ;  /* 0x000000161c227981 */ /* 0x0000a6000c1e1500 */
[----:B------:R-:W-:-:S04]  /*3700*/  IMAD.WIDE R24, R3, 0x2, R50 ;  /* 0x0000000203187825 */ /* 0x000fc800078e0232 */
[----:B-1----:R-:W-:-:S04]  /*3710*/  IMAD.WIDE R26, R3, 0x2, R38 ;  /* 0x00000002031a7825 */ /* 0x002fc800078e0226 */
[C---:B0-----:R-:W-:Y:S01]  /*3720*/  IMAD.WIDE R28, R3.reuse, 0x2, R36 ;  /* 0x00000002031c7825 */ /* 0x041fe200078e0224 */
[----:B------:R5:W2:Y:S04]  /*3730*/  LDG.E.U16 R38, desc[UR22][R26.64] ;  /* 0x000000161a267981 */ /* 0x000aa8000c1e1500 */
[----:B------:R0:W2:Y:S04]  /*3740*/  LDG.E.U16 R36, desc[UR22][R22.64] ;  /* 0x0000001616247981 */ /* 0x0000a8000c1e1500 */
[----:B------:R1:W2:Y:S01]  /*3750*/  LDG.E.U16 R37, desc[UR22][R24.64] ;  /* 0x0000001618257981 */ /* 0x0002a2000c1e1500 */
[----:B-----5:R-:W-:-:S03]  /*3760*/  IMAD.WIDE R26, R3, 0x2, R42 ;  /* 0x00000002031a7825 */ /* 0x020fc600078e022a */
[----:B------:R5:W2:Y:S01]  /*3770*/  LDG.E.U16 R39, desc[UR22][R28.64] ;  /* 0x000000161c277981 */ /* 0x000aa2000c1e1500 */
[----:B0-----:R-:W-:-:S03]  /*3780*/  IMAD.WIDE R22, R3, 0x2, R46 ;  /* 0x0000000203167825 */ /* 0x001fc600078e022e */
[----:B------:R-:W2:Y:S01]  /*3790*/  LDG.E.U16 R26, desc[UR22][R26.64] ;  /* 0x000000161a1a7981 */ /* 0x000ea2000c1e1500 */
[----:B-1----:R-:W-:-:S03]  /*37a0*/  IMAD.WIDE R24, R3, 0x2, R44 ;  /* 0x0000000203187825 */ /* 0x002fc600078e022c */
[----:B------:R-:W2:Y:S01]  /*37b0*/  LDG.E.U16 R22, desc[UR22][R22.64] ;  /* 0x0000001616167981 */ /* 0x000ea2000c1e1500 */
[----:B-----5:R-:W-:-:S03]  /*37c0*/  IMAD.WIDE R28, R3, 0x2, R40 ;  /* 0x00000002031c7825 */ /* 0x020fc600078e0228 */
[----:B------:R-:W5:Y:S04]  /*37d0*/  LDG.E.U16 R24, desc[UR22][R24.64] ;  /* 0x0000001618187981 */ /* 0x000f68000c1e1500 */
[----:B------:R-:W5:Y:S01]  /*37e0*/  LDG.E.U16 R28, desc[UR22][R28.64] ;  /* 0x000000161c1c7981 */ /* 0x000f62000c1e1500 */
[----:B------:R-:W0:Y:S02]  /*37f0*/  S2R R40, SR_TID.X ;  /* 0x0000000000287919 */ /* 0x000e240000002100 */
[C---:B0-----:R-:W-:Y:S01]  /*3800*/  IMAD.SHL.U32 R0, R40.reuse, 0x2, RZ ;  /* 0x0000000228007824 */ /* 0x041fe200078e00ff */
[----:B------:R-:W-:-:S04]  /*3810*/  LOP3.LUT R21, R40, 0x180, RZ, 0xc0, !PT ;  /* 0x0000018028157812 */ /* 0x000fc800078ec0ff */
[----:B------:R-:W-:Y:S02]  /*3820*/  LOP3.LUT R0, R0, 0x7e, RZ, 0xc0, !PT ;  /* 0x0000007e00007812 */ /* 0x000fe400078ec0ff */
[----:B------:R-:W-:Y:S02]  /*3830*/  SHF.R.U32.HI R21, RZ, 0x3, R21 ;  /* 0x00000003ff157819 */ /* 0x000fe40000011615 */
[----:B------:R-:W-:-:S04]  /*3840*/  LOP3.LUT R0, R0, 0x180, R40, 0xf8, !PT ;  /* 0x0000018000007812 */ /* 0x000fc800078ef828 */
[----:B------:R-:W-:Y:S02]  /*3850*/  LOP3.LUT R0, R0, R21, RZ, 0x3c, !PT ;  /* 0x0000001500007212 */ /* 0x000fe400078e3cff */
[----:B------:R-:W-:-:S04]  /*3860*/  SHF.L.U32 R21, R40, 0x8, RZ ;  /* 0x0000000828157819 */ /* 0x000fc800000006ff */
[----:B------:R-:W-:Y:S01]  /*3870*/  LOP3.LUT R0, R0, 0x4000, R21, 0xf8, !PT ;  /* 0x0000400000007812 */ /* 0x000fe200078ef815 */
[----:B------:R-:W-:Y:S06]  /*3880*/  BAR.SYNC.DEFER_BLOCKING 0x0 ;  /* 0x0000000000007b1d */ /* 0x000fec0000010000 */
[----:B------:R0:W-:Y:S04]  /*3890*/  STS.U16 [R0+UR20+0x10000], R6 ;  /* 0x0100000600007988 */ /* 0x0001e80008000414 */
[----:B------:R1:W-:Y:S01]  /*38a0*/  STS.U16 [R0+UR20+0x10400], R10 ;  /* 0x0104000a00007988 */ /* 0x0003e20008000414 */
[----:B0-----:R-:W-:-:S03]  /*38b0*/  LOP3.LUT R6, R0, 0x40, RZ, 0x3c, !PT ;  /* 0x0000004000067812 */ /* 0x001fc600078e3cff */
[----:B------:R-:W-:Y:S04]  /*38c0*/  STS.U16 [R0+UR20+0x10800], R11 ;  /* 0x0108000b00007988 */ /* 0x000fe80008000414 */
[----:B------:R-:W-:Y:S04]  /*38d0*/  STS.U16 [R0+UR20+0x10c00], R12 ;  /* 0x010c000c00007988 */ /* 0x000fe80008000414 */
[----:B------:R-:W-:Y:S04]  /*38e0*/  STS.U16 [R0+UR20+0x11000], R13 ;  /* 0x0110000d00007988 */ /* 0x000fe80008000414 */
[----:B------:R-:W-:Y:S04]  /*38f0*/  STS.U16 [R0+UR20+0x11400], R14 ;  /* 0x0114000e00007988 */ /* 0x000fe80008000414 */
[----:B------:R-:W-:Y:S04]  /*3900*/  STS.U16 [R0+UR20+0x11800], R15 ;  /* 0x0118000f00007988 */ /* 0x000fe80008000414 */
[----:B------:R0:W-:Y:S04]  /*3910*/  STS.U16 [R0+UR20+0x11c00], R16 ;  /* 0x011c001000007988 */ /* 0x0001e80008000414 */
[----:B------:R-:W-:Y:S04]  /*3920*/  STS.U16 [R0+UR20+0x12400], R18 ;  /* 0x0124001200007988 */ /* 0x000fe80008000414 */
[----:B------:R-:W-:Y:S04]  /*3930*/  STS.U16 [R0+UR20+0x12800], R19 ;  /* 0x0128001300007988 */ /* 0x000fe80008000414 */
[----:B------:R-:W-:Y:S01]  /*3940*/  STS.U16 [R0+UR20+0x12c00], R30 ;  /* 0x012c001e00007988 */ /* 0x000fe20008000414 */
[----:B------:R-:W-:-:S03]  /*3950*/  USHF.L.U32 UR8, UR45, 0x8, URZ ;  /* 0x000000082d087899 */ /* 0x000fc6000800063f */
[----:B------:R-:W-:Y:S01]  /*3960*/  STL [R1+0x380], R3 ;  /* 0x0003800301007387 */ /* 0x000fe20000100800 */
[----:B------:R-:W-:-:S03]  /*3970*/  ULOP3.LUT UR8, UR8, 0xc00, URZ, 0xc0, !UPT ;  /* 0x00000c0008087892 */ /* 0x000fc6000f8ec03f */
[----:B------:R-:W5:Y:S01]  /*3980*/  LDL.64 R108, [R1+0x228] ;  /* 0x00022800016c7983 */ /* 0x000f620000100a00 */
[----:B------:R-:W-:-:S03]  /*3990*/  ULEA.HI UR8, UR20, UR8, URZ, 0x1c ;  /* 0x0000000814087291 */ /* 0x000fc6000f8fe03f */
[----:B------:R-:W5:Y:S04]  /*39a0*/  LDL.64 R110, [R1+0x230] ;  /* 0x00023000016e7983 */ /* 0x000f680000100a00 */
[----:B------:R-:W5:Y:S01]  /*39b0*/  LDL.64 R90, [R1+0x1f8] ;  /* 0x0001f800015a7983 */ /* 0x000f620000100a00 */
[----:B------:R-:W-:-:S03]  /*39c0*/  ULOP3.LUT UR16, UR8, 0x3fff, URZ, 0xc0, !UPT ;  /* 0x00003fff08107892 */ /* 0x000fc6000f8ec03f */
[----:B------:R-:W5:Y:S04]  /*39d0*/  LDL.64 R106, [R1+0x220] ;  /* 0x00022000016a7983 */ /* 0x000f680000100a00 */
[----:B------:R-:W5:Y:S04]  /*39e0*/  LDL.64 R102, [R1+0x210] ;  /* 0x0002100001667983 */ /* 0x000f680000100a00 */
[----:B------:R-:W5:Y:S01]  /*39f0*/  LDL.64 R104, [R1+0x218] ;  /* 0x0002180001687983 */ /* 0x000f620000100a00 */
[----:B------:R-:W-:-:S03]  /*3a00*/  UMOV UR17, 0x40000040 ;  /* 0x4000004000117882 */ /* 0x000fc60000000000 */
[----:B------:R-:W5:Y:S04]  /*3a10*/  LDL.64 R96, [R1+0x200] ;  /* 0x0002000001607983 */ /* 0x000f680000100a00 */
[----:B------:R-:W5:Y:S04]  /*3a20*/  LDL.64 R94, [R1+0x1f0] ;  /* 0x0001f000015e7983 */ /* 0x000f680000100a00 */
[----:B------:R-:W5:Y:S04]  /*3a30*/  LDL.64 R92, [R1+0x1e8] ;  /* 0x0001e800015c7983 */ /* 0x000f680000100a00 */
[----:B----4-:R-:W-:Y:S04]  /*3a40*/  STS.U16 [R0+UR20+0x12000], R17 ;  /* 0x0120001100007988 */ /* 0x010fe80008000414 */
[----:B------:R-:W-:Y:S04]  /*3a50*/  STS.U16 [R0+UR20+0x13400], R32 ;  /* 0x0134002000007988 */ /* 0x000fe80008000414 */
[----:B---3--:R-:W-:Y:S04]  /*3a60*/  STS.U16 [R0+UR20+0x13000], R31 ;  /* 0x0130001f00007988 */ /* 0x008fe80008000414 */
[----:B------:R-:W-:Y:S04]  /*3a70*/  STS.U16 [R0+UR20+0x13800], R33 ;  /* 0x0138002100007988 */ /* 0x000fe80008000414 */
[----:B--2---:R-:W-:Y:S04]  /*3a80*/  STS.U16 [R0+UR20+0x13c00], R34 ;  /* 0x013c002200007988 */ /* 0x004fe80008000414 */
        /* <DEDUP_REMOVED lines=15> */
[----:B------:R2:W-:Y:S01]  /*3b80*/  STS.U16 [R6+UR20+0x13e00], R28 ;  /* 0x013e001c06007988 */ /* 0x0005e20008000414 */
[----:B------:R3:W-:Y:S06]  /*3b90*/  MEMBAR.ALL.CTA ;  /* 0x0000000000007992 */ /* 0x0007ec0000008000 */
[----:B---3--:R-:W3:Y:S01]  /*3ba0*/  FENCE.VIEW.ASYNC.S ;  /* 0x00000000000073c6 */ /* 0x008ee20000000000 */
[----:B-1----:R-:W-:Y:S01]  /*3bb0*/  IMAD.U32 R10, RZ, RZ, UR5 ;  /* 0x00000005ff0a7e24 */ /* 0x002fe2000f8e00ff */
[----:B0-----:R-:W-:-:S02]  /*3bc0*/  MOV R16, UR5 ;  /* 0x0000000500107c02 */ /* 0x001fc40008000f00 */
[----:B------:R-:W4:Y:S01]  /*3bd0*/  LDL.64 R112, [R1+0x238] ;  /* 0x0002380001707983 */ /* 0x000f220000100a00 */
[----:B------:R-:W-:Y:S01]  /*3be0*/  MOV R12, UR5 ;  /* 0x00000005000c7c02 */ /* 0x000fe20008000f00 */
[----:B------:R-:W-:Y:S02]  /*3bf0*/  IMAD.U32 R14, RZ, RZ, UR5 ;  /* 0x00000005ff0e7e24 */ /* 0x000fe4000f8e00ff */
[----:B------:R-:W5:Y:S01]  /*3c00*/  LDL.64 R98, [R1+0x208] ;  /* 0x0002080001627983 */ /* 0x000f620000100a00 */
[----:B---3--:R-:W-:Y:S06]  /*3c10*/  BAR.SYNC.DEFER_BLOCKING 0x0 ;  /* 0x0000000000007b1d */ /* 0x008fec0000010000 */
[----:B--2---:R-:W-:-:S06]  /*3c20*/  WARPGROUP.ARRIVE ;  /* 0x00000000000079c5 */ /* 0x004fcc0000000000 */
[----:B------:R-:W-:Y:S01]  /*3c30*/  HGMMA.64x128x16.F32 R24, gdesc[UR16].tnspA, RZ, !UPT, gsb0 ;  /* 0x21e00000101879f0 */ /* 0x000fe2000c0008ff */
[----:B------:R-:W-:Y:S01]  /*3c40*/  UIADD3 UR16, UP0, UR16, 0x80, URZ ;  /* 0x0000008010107890 */ /* 0x000fe2000ff1e03f */
[----:B------:R-:W-:-:S03]  /*3c50*/  UMOV UR8, URZ ;  /* 0x0000003f00087c82 */ /* 0x000fc60008000000 */
[----:B------:R-:W-:-:S03]  /*3c60*/  UIADD3.X UR9, UR8, 0x40000040, URZ, UP0, !UPT ;  /* 0x4000004008097890 */ /* 0x000fc600087fe43f */
[----:B------:R-:W-:Y:S02]  /*3c70*/  UMOV UR8, UR16 ;  /* 0x0000001000087c82 */ /* 0x000fe40008000000 */
[----:B------:R-:W-:Y:S01]  /*3c80*/  UIADD3.64 UR24, UR8, 0x80, URZ ;  /* 0x0000008008187897 */ /* 0x000fe2000fffe03f */
[----:B------:R-:W-:Y:S02]  /*3c90*/  WARPGROUP.DEPBAR.LE gsb0, 0x0 ;  /* 0x00008000000079c5 */ /* 0x000fe40000010000 */
[----:B------:R-:W-:-:S06]  /*3ca0*/  WARPGROUP.ARRIVE ;  /* 0x00000000000079c5 */ /* 0x000fcc0000000000 */
[----:B------:R-:W-:Y:S01]  /*3cb0*/  HGMMA.64x128x16.F32 R24, gdesc[UR8].tnspA, R24, gsb0 ;  /* 0x21e00000081879f0 */ /* 0x000fe20008000818 */
[----:B------:R-:W-:Y:S01]  /*3cc0*/  MOV R4, UR5 ;  /* 0x0000000500047c02 */ /* 0x000fe20008000f00 */
[----:B------:R-:W-:Y:S02]  /*3cd0*/  IMAD.WIDE R10, R10, 0x2, R108 ;  /* 0x000000020a0a7825 */ /* 0x000fe400078e026c */
[----:B------:R-:W2:Y:S02]  /*3ce0*/  LDL.64 R108, [R1+0x1e0] ;  /* 0x0001e000016c7983 */ /* 0x000ea40000100a00 */
[----:B------:R-:W-:Y:S02]  /*3cf0*/  IMAD.U32 R20, RZ, RZ, UR5 ;  /* 0x00000005ff147e24 */ /* 0x000fe4000f8e00ff */
[----:B------:R-:W-:Y:S01]  /*3d00*/  IMAD.WIDE R4, R4, 0x2, R110 ;  /* 0x0000000204047825 */ /* 0x000fe200078e026e */
[----:B------:R-:W-:Y:S01]  /*3d10*/  MOV R22, UR5 ;  /* 0x0000000500167c02 */ /* 0x000fe20008000f00 */
[----:B------:R-:W3:Y:S02]  /*3d20*/  LDG.E.U16 R119, desc[UR22][R10.64] ;  /* 0x000000160a777981 */ /* 0x000ee4000c1e1500 */
[----:B------:R-:W-:-:S02]  /*3d30*/  IMAD.WIDE R20, R20, 0x2, R90 ;  /* 0x0000000214147825 */ /* 0x000fc400078e025a */
[----:B------:R-:W5:Y:S02]  /*3d40*/  LDL.64 R90, [R1+0x1c8] ;  /* 0x0001c800015a7983 */ /* 0x000f640000100a00 */
[----:B------:R-:W-:Y:S02]  /*3d50*/  IMAD.WIDE R16, R16, 0x2, R106 ;  /* 0x0000000210107825 */ /* 0x000fe400078e026a */
[----:B------:R0:W3:Y:S02]  /*3d60*/  LDG.E.U16 R110, desc[UR22][R4.64] ;  /* 0x00000016046e7981 */ /* 0x0000e4000c1e1500 */
[----:B------:R-:W-:Y:S02]  /*3d70*/  IMAD.WIDE R12, R12, 0x2, R102 ;  /* 0x000000020c0c7825 */ /* 0x000fe400078e0266 */
[----:B------:R-:W3:Y:S02]  /*3d80*/  LDL.64 R106, [R1+0x1d8] ;  /* 0x0001d800016a7983 */ /* 0x000ee40000100a00 */
[----:B------:R-:W-:-:S02]  /*3d90*/  IMAD.WIDE R14, R14, 0x2, R104 ;  /* 0x000000020e0e7825 */ /* 0x000fc400078e0268 */
[----:B------:R-:W3:Y:S01]  /*3da0*/  LDL.64 R104, [R1+0x1d0] ;  /* 0x0001d00001687983 */ /* 0x000ee20000100a00 */
[----:B------:R-:W-:-:S03]  /*3db0*/  MOV R7, UR5 ;  /* 0x0000000500077c02 */ /* 0x000fc60008000f00 */
[----:B------:R-:W3:Y:S04]  /*3dc0*/  LDG.E.U16 R101, desc[UR22][R16.64] ;  /* 0x0000001610657981 */ /* 0x000ee8000c1e1500 */
[----:B------:R-:W3:Y:S04]  /*3dd0*/  LDL.64 R102, [R1+0x1c0] ;  /* 0x0001c00001667983 */ /* 0x000ee80000100a00 */
[----:B------:R-:W3:Y:S01]  /*3de0*/  LDG.E.U16 R88, desc[UR22][R12.64] ;  /* 0x000000160c587981 */ /* 0x000ee2000c1e1500 */
[----:B------:R-:W-:-:S04]  /*3df0*/  IMAD.WIDE R22, R22, 0x2, R96 ;  /* 0x0000000216167825 */ /* 0x000fc800078e0260 */
[----:B------:R-:W-:Y:S01]  /*3e00*/  IMAD.U32 R2, RZ, RZ, UR5 ;  /* 0x00000005ff027e24 */ /* 0x000fe2000f8e00ff */
[----:B------:R-:W-:Y:S01]  /*3e10*/  UIADD3.64 UR28, UR8, 0x100, URZ ;  /* 0x00000100081c7897 */ /* 0x000fe2000fffe03f */
[----:B0-----:R-:W-:Y:S01]  /*3e20*/  IMAD.WIDE R4, R7, 0x2, R94 ;  /* 0x0000000207047825 */ /* 0x001fe200078e025e */
[----:B------:R-:W3:Y:S03]  /*3e30*/  LDG.E.U16 R23, desc[UR22][R22.64] ;  /* 0x0000001616177981 */ /* 0x000ee6000c1e1500 */
[----:B------:R-:W-:Y:S01]  /*3e40*/  IMAD.WIDE R10, R2, 0x2, R92 ;  /* 0x00000002020a7825 */ /* 0x000fe200078e025c */
[----:B------:R-:W3:Y:S04]  /*3e50*/  LDG.E.U16 R7, desc[UR22][R4.64] ;  /* 0x0000001604077981 */ /* 0x000ee8000c1e1500 */
[----:B------:R-:W3:Y:S04]  /*3e60*/  LDL.64 R2, [R1+0x198] ;  /* 0x0001980001027983 */ /* 0x000ee80000100a00 */
[----:B------:R-:W3:Y:S04]  /*3e70*/  LDL.64 R94, [R1+0x1a8] ;  /* 0x0001a800015e7983 */ /* 0x000ee80000100a00 */
[----:B------:R-:W3:Y:S01]  /*3e80*/  LDL.64 R92, [R1+0x1a0] ;  /* 0x0001a000015c7983 */ /* 0x000ee20000100a00 */
[----:B------:R-:W-:-:S02]  /*3e90*/  UIADD3.64 UR32, UR8, 0x180, URZ ;  /* 0x0000018008207897 */ /* 0x000fc4000fffe03f */
[----:B------:R-:W-:Y:S01]  /*3ea0*/  UIADD3.64 UR36, UR8, 0x200, URZ ;  /* 0x0000020008247897 */ /* 0x000fe2000fffe03f */
[----:B------:R-:W-:Y:S01]  /*3eb0*/  IMAD.U32 R8, RZ, RZ, UR5 ;  /* 0x00000005ff087e24 */ /* 0x000fe2000f8e00ff */
[----:B------:R0:W3:Y:S01]  /*3ec0*/  LDG.E.U16 R16, desc[UR22][R14.64] ;  /* 0x000000160e107981 */ /* 0x0000e2000c1e1500 */
[----:B------:R-:W-:Y:S02]  /*3ed0*/  WARPGROUP.DEPBAR.LE gsb0, 0x0 ;  /* 0x00008000000079c5 */ /* 0x000fe40000010000 */
[----:B------:R-:W-:Y:S01]  /*3ee0*/  WARPGROUP.ARRIVE ;  /* 0x00000000000079c5 */ /* 0x000fe20000000000 */
[----:B------:R-:W-:Y:S01]  /*3ef0*/  IMAD.U32 R18, RZ, RZ, UR5 ;  /* 0x00000005ff127e24 */ /* 0x000fe2000f8e00ff */
[----:B------:R-:W3:Y:S04]  /*3f00*/  LDL.64 R96, [R1+0x1b0] ;  /* 0x0001b00001607983 */ /* 0x000ee80000100a00 */
[----:B------:R-:W-:Y:S03]  /*3f10*/  HGMMA.64x128x16.F32 R24, gdesc[UR24].tnspA, R24, gsb0 ;  /* 0x21e00000181879f0 */ /* 0x000fe60008000818 */
[----:B------:R-:W-:-:S02]  /*3f20*/  WARPGROUP.DEPBAR.LE gsb0, 0x0 ;  /* 0x00008000000079c5 */ /* 0x000fc40000010000 */
[----:B------:R-:W-:-:S07]  /*3f30*/  WARPGROUP.ARRIVE ;  /* 0x00000000000079c5 */ /* 0x000fce0000000000 */
[----:B------:R-:W-:Y:S01]  /*3f40*/  HGMMA.64x128x16.F32 R24, gdesc[UR28].tnspA, R24, gsb0 ;  /* 0x21e000001c1879f0 */ /* 0x000fe20008000818 */
[----:B0-----:R-:W-:Y:S01]  /*3f50*/  MOV R14, UR5 ;  /* 0x00000005000e7c02 */ /* 0x001fe20008000f00 */
[----:B----4-:R-:W-:-:S04]  /*3f60*/  IMAD.WIDE R8, R8, 0x2, R112 ;  /* 0x0000000208087825 */ /* 0x010fc800078e0270 */
[----:B------:R-:W-:Y:S01]  /*3f70*/  IMAD.U32 R4, RZ, RZ, UR5 ;  /* 0x00000005ff047e24 */ /* 0x000fe2000f8e00ff */
[----:B------:R0:W4:Y:S01]  /*3f80*/  LDG.E.U16 R121, desc[UR22][R8.64] ;  /* 0x0000001608797981 */ /* 0x000122000c1e1500 */
[----:B------:R-:W-:Y:S02]  /*3f90*/  WARPGROUP.DEPBAR.LE gsb0, 0x0 ;  /* 0x00008000000079c5 */ /* 0x000fe40000010000 */
[----:B------:R-:W-:-:S06]  /*3fa0*/  WARPGROUP.ARRIVE ;  /* 0x00000000000079c5 */ /* 0x000fcc0000000000 */
[----:B------:R-:W-:Y:S01]  /*3fb0*/  HGMMA.64x128x16.F32 R24, gdesc[UR32].tnspA, R24, gsb0 ;  /* 0x21e00000201879f0 */ /* 0x000fe20008000818 */
[----:B--2---:R-:W-:Y:S01]  /*3fc0*/  IMAD.WIDE R14, R14, 0x2, R108 ;  /* 0x000000020e0e7825 */ /* 0x004fe200078e026c */
[----:B0-----:R-:W-:-:S03]  /*3fd0*/  MOV R8, UR5 ;  /* 0x0000000500087c02 */ /* 0x001fc60008000f00 */
[----:B-----5:R-:W-:Y:S02]  /*3fe0*/  IMAD.WIDE R4, R4, 0x2, R90 ;  /* 0x0000000204047825 */ /* 0x020fe400078e025a */
[----:B------:R0:W2:Y:S02]  /*3ff0*/  LDG.E.U16 R91, desc[UR22][R14.64] ;  /* 0x000000160e5b7981 */ /* 0x0000a4000c1e1500 */
[----:B------:R-:W-:Y:S02]  /*4000*/  IMAD.U32 R12, RZ, RZ, UR5 ;  /* 0x00000005ff0c7e24 */ /* 0x000fe4000f8e00ff */
[----:B------:R-:W-:Y:S02]  /*4010*/  IMAD.WIDE R18, R18, 0x2, R98 ;  /* 0x0000000212127825 */ /* 0x000fe400078e0262 */
[----:B------:R-:W5:Y:S01]  /*4020*/  LDL.64 R98, [R1+0x1b8] ;  /* 0x0001b80001627983 */ /* 0x000f620000100a00 */
[----:B0-----:R-:W-:-:S03]  /*4030*/  MOV R14, UR5 ;  /* 0x00000005000e7c02 */ /* 0x001fc60008000f00 */
[----:B---3--:R-:W-:Y:S01]  /*4040*/  STL [R1+0x118], R110 ;  /* 0x0001186e01007387 */ /* 0x008fe20000100800 */
[----:B------:R-:W-:-:S03]  /*4050*/  IMAD.WIDE R12, R12, 0x2, R106 ;  /* 0x000000020c0c7825 */ /* 0x000fc600078e026a */
[----:B------:R-:W-:Y:S01]  /*4060*/  STL [R1+0x110], R101 ;  /* 0x0001106501007387 */ /* 0x000fe20000100800 */
[----:B------:R-:W-:-:S03]  /*4070*/  IMAD.WIDE R8, R8, 0x2, R104 ;  /* 0x0000000208087825 */ /* 0x000fc600078e0268 */
[----:B------:R-:W3:Y:S01]  /*4080*/  LDL.64 R108, [R1+0x190] ;  /* 0x00019000016c7983 */ /* 0x000ee20000100a00 */
[----:B------:R-:W-:-:S03]  /*4090*/  IMAD.WIDE R14, R14, 0x2, R102 ;  /* 0x000000020e0e7825 */ /* 0x000fc600078e0266 */
[----:B------:R-:W4:Y:S04]  /*40a0*/  LDL.64 R106, [R1+0x188] ;  /* 0x00018800016a7983 */ /* 0x000f280000100a00 */
[----:B------:R-:W2:Y:S04]  /*40b0*/  LDL.64 R104, [R1+0x180] ;  /* 0x0001800001687983 */ /* 0x000ea80000100a00 */
[----:B------:R-:W-:Y:S04]  /*40c0*/  STL [R1+0x10c], R88 ;  /* 0x00010c5801007387 */ /* 0x000fe80000100800 */
[----:B------:R-:W3:Y:S04]  /*40d0*/  LDL.64 R102, [R1+0x178] ;  /* 0x0001780001667983 */ /* 0x000ee80000100a00 */
[----:B------:R0:W2:Y:S04]  /*40e0*/  LDG.E.U16 R124, desc[UR22][R14.64] ;  /* 0x000000160e7c7981 */ /* 0x0000a8000c1e1500 */
[----:B------:R1:W-:Y:S04]  /*40f0*/  STL [R1+0x108], R23 ;  /* 0x0001081701007387 */ /* 0x0003e80000100800 */
[----:B------:R1:W2:Y:S01]  /*4100*/  LDG.E.U16 R125, desc[UR22][R8.64] ;  /* 0x00000016087d7981 */ /* 0x0002a2000c1e1500 */
[----:B0-----:R-:W-:-:S03]  /*4110*/  IMAD.U32 R14, RZ, RZ, UR5 ;  /* 0x00000005ff0e7e24 */ /* 0x001fc6000f8e00ff */
[----:B------:R0:W-:Y:S01]  /*4120*/  STL [R1+0x100], R7 ;  /* 0x0001000701007387 */ /* 0x0001e20000100800 */
[----:B------:R-:W-:-:S03]  /*4130*/  IMAD.WIDE R14, R14, 0x2, R2 ;  /* 0x000000020e0e7825 */ /* 0x000fc600078e0202 */
[----:B------:R-:W4:Y:S01]  /*4140*/  LDL.64 R2, [R1+0x150] ;  /* 0x0001500001027983 */ /* 0x000f220000100a00 */
[----:B-1----:R-:W-:Y:S01]  /*4150*/  IMAD.U32 R8, RZ, RZ, UR5 ;  /* 0x00000005ff087e24 */ /* 0x002fe2000f8e00ff */
[----:B------:R-:W-:Y:S02]  /*4160*/  UIADD3.64 UR40, UR8, 0x280, URZ ;  /* 0x0000028008287897 */ /* 0x000fe4000fffe03f */
[----:B------:R-:W2:Y:S01]  /*4170*/  LDG.E.U16 R17, desc[UR22][R18.64] ;  /* 0x0000001612117981 */ /* 0x000ea2000c1e1500 */
[----:B------:R-:W-:Y:S02]  /*4180*/  WARPGROUP.DEPBAR.LE gsb0, 0x0 ;  /* 0x00008000000079c5 */ /* 0x000fe40000010000 */
[----:B------:R-:W-:Y:S01]  /*4190*/  WARPGROUP.ARRIVE ;  /* 0x00000000000079c5 */ /* 0x000fe20000000000 */
[----:B------:R-:W-:Y:S01]  /*41a0*/  IMAD.WIDE R8, R8, 0x2, R94 ;  /* 0x0000000208087825 */ /* 0x000fe200078e025e */
[----:B------:R-:W2:Y:S04]  /*41b0*/  LDG.E.U16 R18, desc[UR22][R20.64] ;  /* 0x0000001614127981 */ /* 0x000ea8000c1e1500 */
[----:B------:R-:W-:Y:S01]  /*41c0*/  HGMMA.64x128x16.F32 R24, gdesc[UR36].tnspA, R24, gsb0 ;  /* 0x21e00000241879f0 */ /* 0x000fe20008000818 */
[----:B------:R-:W2:Y:S01]  /*41d0*/  LDL.64 R94, [R1+0x160] ;  /* 0x00016000015e7983 */ /* 0x000ea20000100a00 */
[----:B------:R-:W-:-:S03]  /*41e0*/  UIADD3.64 UR12, UR8, 0x300, URZ ;  /* 0x00000300080c7897 */ /* 0x000fc6000fffe03f */
[----:B------:R-:W2:Y:S04]  /*41f0*/  LDG.E.U16 R19, desc[UR22][R10.64] ;  /* 0x000000160a137981 */ /* 0x000ea8000c1e1500 */
[----:B------:R1:W2:Y:S04]  /*4200*/  LDG.E.U16 R21, desc[UR22][R4.64] ;  /* 0x0000001604157981 */ /* 0x0002a8000c1e1500 */
[----:B------:R-:W2:Y:S04]  /*4210*/  LDG.E.U16 R20, desc[UR22][R12.64] ;  /* 0x000000160c147981 */ /* 0x000ea8000c1e1500 */
[----:B------:R-:W2:Y:S01]  /*4220*/  LDG.E.U16 R23, desc[UR22][R8.64] ;  /* 0x0000001608177981 */ /* 0x000ea2000c1e1500 */
[----:B-1----:R-:W-:-:S03]  /*4230*/  MOV R4, UR5 ;  /* 0x0000000500047c02 */ /* 0x002fc60008000f00 */
[----:B------:R-:W2:Y:S02]  /*4240*/  LDG.E.U16 R114, desc[UR22][R14.64] ;  /* 0x000000160e727981 */ /* 0x000ea4000c1e1500 */
[----:B------:R-:W-:Y:S02]  /*4250*/  IMAD.WIDE R4, R4, 0x2, R92 ;  /* 0x0000000204047825 */ /* 0x000fe400078e025c */
[----:B------:R-:W2:Y:S04]  /*4260*/  LDL.64 R92, [R1+0x158] ;  /* 0x00015800015c7983 */ /* 0x000ea80000100a00 */
[----:B------:R1:W2:Y:S01]  /*4270*/  LDG.E.U16 R120, desc[UR22][R4.64] ;  /* 0x0000001604787981 */ /* 0x0002a2000c1e1500 */
[----:B------:R-:W-:Y:S02]  /*4280*/  WARPGROUP.DEPBAR.LE gsb0, 0x0 ;  /* 0x00008000000079c5 */ /* 0x000fe40000010000 */
[----:B------:R-:W-:-:S06]  /*4290*/  WARPGROUP.ARRIVE ;  /* 0x00000000000079c5 */ /* 0x000fcc0000000000 */
[----:B------:R-:W-:Y:S01]  /*42a0*/  HGMMA.64x128x16.F32 R24, gdesc[UR40].tnspA, R24, gsb0 ;  /* 0x21e00000281879f0 */ /* 0x000fe20008000818 */
[----:B-1----:R-:W-:Y:S02]  /*42b0*/  IMAD.U32 R4, RZ, RZ, UR5 ;  /* 0x00000005ff047e24 */ /* 0x002fe4000f8e00ff */
[----:B------:R-:W-:Y:S01]  /*42c0*/  IMAD.U32 R12, RZ, RZ, UR5 ;  /* 0x00000005ff0c7e24 */ /* 0x000fe2000f8e00ff */
[----:B------:R-:W-:-:S05]  /*42d0*/  MOV R10, UR5 ;  /* 0x00000005000a7c02 */ /* 0x000fca0008000f00 */
[----:B------:R-:W-:Y:S02]  /*42e0*/  IMAD.WIDE R10, R10, 0x2, R96 ;  /* 0x000000020a0a7825 */ /* 0x000fe400078e0260 */
[----:B------:R-:W2:Y:S04]  /*42f0*/  LDL.64 R96, [R1+0x168] ;  /* 0x0001680001607983 */ /* 0x000ea80000100a00 */
[----:B------:R-:W2:Y:S01]  /*4300*/  LDG.E.U16 R122, desc[UR22][R10.64] ;  /* 0x000000160a7a7981 */ /* 0x000ea2000c1e1500 */
[----:B-----5:R-:W-:Y:S01]  /*4310*/  IMAD.WIDE R12, R12, 0x2, R98 ;  /* 0x000000020c0c7825 */ /* 0x020fe200078e0262 */
[----:B------:R-:W-:Y:S02]  /*4320*/  MOV R8, UR5 ;  /* 0x0000000500087c02 */ /* 0x000fe40008000f00 */
[----:B------:R-:W5:Y:S04]  /*4330*/  LDL.64 R98, [R1+0x170] ;  /* 0x0001700001627983 */ /* 0x000f680000100a00 */
[----:B------:R1:W5:Y:S01]  /*4340*/  LDG.E.U16 R22, desc[UR22][R12.64] ;  /* 0x000000160c167981 */ /* 0x000362000c1e1500 */
[----:B------:R-:W-:-:S02]  /*4350*/  WARPGROUP.DEPBAR.LE gsb0, 0x0 ;  /* 0x00008000000079c5 */ /* 0x000fc40000010000 */
[----:B------:R-:W-:-:S06]  /*4360*/  WARPGROUP.ARRIVE ;  /* 0x00000000000079c5 */ /* 0x000fcc0000000000 */
[----:B------:R-:W-:Y:S01]  /*4370*/  HGMMA.64x128x16.F32 R24, gdesc[UR12].tnspA, R24, gsb0 ;  /* 0x21e000000c1879f0 */ /* 0x000fe20008000818 */
[----:B---3--:R-:W-:-:S05]  /*4380*/  IMAD.WIDE R4, R4, 0x2, R102 ;  /* 0x0000000204047825 */ /* 0x008fca00078e0266 */
[----:B------:R3:W5:Y:S01]  /*4390*/  LDG.E.U16 R110, desc[UR22][R4.64] ;  /* 0x00000016046e7981 */ /* 0x000762000c1e1500 */
[----:B-1----:R-:W-:Y:S02]  /*43a0*/  MOV R12, UR5 ;  /* 0x00000005000c7c02 */ /* 0x002fe40008000f00 */
[----:B---3--:R-:W-:-:S03]  /*43b0*/  MOV R4, UR5 ;  /* 0x0000000500047c02 */ /* 0x008fc60008000f00 */
[----:B------:R-:W-:-:S04]  /*43c0*/  IMAD.WIDE R12, R12, 0x2, R108 ;  /* 0x000000020c0c7825 */ /* 0x000fc800078e026c */
[----:B----4-:R-:W-:Y:S01]  /*43d0*/  IMAD.WIDE R4, R4, 0x2, R2 ;  /* 0x0000000204047825 */ /* 0x010fe200078e0202 */
[----:B------:R-:W3:Y:S04]  /*43e0*/  LDG.E.U16 R118, desc[UR22][R12.64] ;  /* 0x000000160c767981 */ /* 0x000ee8000c1e1500 */
[----:B------:R-:W4:Y:S01]  /*43f0*/  LDG.E.U16 R109, desc[UR22][R4.64] ;  /* 0x00000016046d7981 */ /* 0x000f22000c1e1500 */
[----:B------:R-:W-:-:S04]  /*4400*/  IMAD.U32 R10, RZ, RZ, UR5 ;  /* 0x00000005ff0a7e24 */ /* 0x000fc8000f8e00ff */
[----:B------:R-:W-:-:S05]  /*4410*/  IMAD.WIDE R10, R10, 0x2, R106 ;  /* 0x000000020a0a7825 */ /* 0x000fca00078e026a */
[----:B------:R1:W3:Y:S02]  /*4420*/  LDG.E.U16 R112, desc[UR22][R10.64] ;  /* 0x000000160a707981 */ /* 0x0002e4000c1e1500 */
[----:B-1----:R-:W-:-:S05]  /*4430*/  MOV R10, UR5 ;  /* 0x00000005000a7c02 */ /* 0x002fca0008000f00 */
[----:B--2---:R-:W-:Y:S02]  /*4440*/  IMAD.WIDE R10, R10, 0x2, R94 ;  /* 0x000000020a0a7825 */ /* 0x004fe400078e025e */
[----:B------:R-:W2:Y:S02]  /*4450*/  LDL.64 R94, [R1+0x148] ;  /* 0x00014800015e7983 */ /* 0x000ea40000100a00 */
[----:B------:R-:W-:Y:S02]  /*4460*/  IMAD.WIDE R8, R8, 0x2, R104 ;  /* 0x0000000208087825 */ /* 0x000fe400078e0268 */
[----:B------:R-:W4:Y:S04]  /*4470*/  LDG.E.U16 R111, desc[UR22][R10.64] ;  /* 0x000000160a6f7981 */ /* 0x000f28000c1e1500 */
[----:B------:R1:W4:Y:S01]  /*4480*/  LDG.E.U16 R116, desc[UR22][R8.64] ;  /* 0x0000001608747981 */ /* 0x000322000c1e1500 */
[----:B------:R-:W-:-:S02]  /*4490*/  WARPGROUP.DEPBAR.LE gsb0, 0x0 ;  /* 0x00008000000079c5 */ /* 0x000fc40000010000 */
[----:B------:R-:W-:Y:S01]  /*44a0*/  FMUL R4, R24, UR6 ;  /* 0x0000000618047c20 */ /* 0x000fe20008400000 */
[----:B------:R-:W-:-:S05]  /*44b0*/  FMUL R2, R25, UR6 ;  /* 0x0000000619027c20 */ /* 0x000fca0008400000 */
[----:B------:R-:W-:Y:S01]  /*44c0*/  FMNMX R2, R4, R2, !PT ;  /* 0x0000000204027209 */ /* 0x000fe20007800000 */
        /* <DEDUP_REMOVED lines=22> */
[----:B------:R-:W-:Y:S01]  /*4630*/  FMUL R4, R49, UR6 ;  /* 0x0000000631047c20 */ /* 0x000fe20008400000 */
[----:B-1----:R-:W-:-:S04]  /*4640*/  IMAD.U32 R8, RZ, RZ, UR5 ;  /* 0x00000005ff087e24 */ /* 0x002fc8000f8e00ff */
[----:B------:R-:W-:Y:S01]  /*4650*/  FMNMX R2, R4, R2, !PT ;  /* 0x0000000204027209 */ /* 0x000fe20007800000 */
[----:B------:R-:W-:Y:S01]  /*4660*/  FMUL R4, R52, UR6 ;  /* 0x0000000634047c20 */ /* 0x000fe20008400000 */
[----:B------:R-:W-:Y:S02]  /*4670*/  IMAD.WIDE R8, R8, 0x2, R92 ;  /* 0x0000000208087825 */ /* 0x000fe400078e025c */
[----:B------:R-:W5:Y:S02]  /*4680*/  LDL.64 R92, [R1+0x140] ;  /* 0x00014000015c7983 */ /* 0x000f640000100a00 */
[----:B------:R-:W-:Y:S01]  /*4690*/  FMNMX R2, R4, R2, !PT ;  /* 0x0000000204027209 */ /* 0x000fe20007800000 */
[----:B------:R-:W-:Y:S01]  /*46a0*/  FMUL R4, R53, UR6 ;  /* 0x0000000635047c20 */ /* 0x000fe20008400000 */
[----:B0-----:R-:W-:Y:S01]  /*46b0*/  FMUL R7, R84, UR6 ;  /* 0x0000000654077c20 */ /* 0x001fe20008400000 */
[----:B------:R0:W4:Y:S03]  /*46c0*/  LDG.E.U16 R107, desc[UR22][R8.64] ;  /* 0x00000016086b7981 */ /* 0x000126000c1e1500 */
        /* <DEDUP_REMOVED lines=28> */
[----:B------:R-:W-:-:S04]  /*4890*/  FMNMX R2, R4, R2, !PT ;  /* 0x0000000204027209 */ /* 0x000fc80007800000 */
[----:B------:R-:W-:Y:S01]  /*48a0*/  FMNMX R2, R7, R2, !PT ;  /* 0x0000000207027209 */ /* 0x000fe20007800000 */
[----:B------:R-:W-:-:S05]  /*48b0*/  FMUL R7, R85, UR6 ;  /* 0x0000000655077c20 */ /* 0x000fca0008400000 */
[----:B------:R-:W-:-:S05]  /*48c0*/  FMNMX R2, R7, R2, !PT ;  /* 0x0000000207027209 */ /* 0x000fca0007800000 */
[----:B------:R-:W1:Y:S02]  /*48d0*/  SHFL.BFLY PT, R7, R2, 0x2, 0x1f ;  /* 0x0c401f0002077f89 */ /* 0x000e6400000e0000 */
[----:B-1----:R-:W-:-:S05]  /*48e0*/  FMNMX R2, R2, R7, !PT ;  /* 0x0000000702027209 */ /* 0x002fca0007800000 */
[----:B------:R-:W1:Y:S02]  /*48f0*/  SHFL.BFLY PT, R7, R2, 0x1, 0x1f ;  /* 0x0c201f0002077f89 */ /* 0x000e6400000e0000 */
[----:B-1----:R-:W-:-:S04]  /*4900*/  FMNMX R2, R2, R7, !PT ;  /* 0x0000000702027209 */ /* 0x002fc80007800000 */
[----:B------:R-:W-:-:S05]  /*4910*/  FMNMX R2, R2, R89, !PT ;  /* 0x0000005902027209 */ /* 0x000fca0007800000 */
[----:B------:R-:W-:-:S04]  /*4920*/  FFMA R25, R25, UR6, -R2 ;  /* 0x0000000619197c23 */ /* 0x000fc80008000802 */
[----:B------:R-:W-:-:S04]  /*4930*/  FMUL R25, R25, 1.4426950216293334961 ;  /* 0x3fb8aa3b19197820 */ /* 0x000fc80000400000 */
[----:B------:R-:W1:Y:S01]  /*4940*/  MUFU.EX2 R3, R25 ;  /* 0x0000001900037308 */ /* 0x000e620000000800 */
[--C-:B------:R-:W-:Y:S01]  /*4950*/  FFMA R24, R24, UR6, -R2.reuse ;  /* 0x0000000618187c23 */ /* 0x100fe20008000802 */
[--C-:B------:R-:W-:Y:S01]  /*4960*/  FFMA R28, R28, UR6, -R2.reuse ;  /* 0x000000061c1c7c23 */ /* 0x100fe20008000802 */
[--C-:B------:R-:W-:Y:S01]  /*4970*/  FFMA R29, R29, UR6, -R2.reuse ;  /* 0x000000061d1d7c23 */ /* 0x100fe20008000802 */
[--C-:B------:R-:W-:Y:S01]  /*4980*/  FFMA R32, R32, UR6, -R2.reuse ;  /* 0x0000000620207c23 */ /* 0x100fe20008000802 */
[----:B------:R-:W-:Y:S01]  /*4990*/  FMUL R24, R24, 1.4426950216293334961 ;  /* 0x3fb8aa3b18187820 */ /* 0x000fe20000400000 */
[----:B------:R-:W-:Y:S01]  /*49a0*/  FMUL R28, R28, 1.4426950216293334961 ;  /* 0x3fb8aa3b1c1c7820 */ /* 0x000fe20000400000 */
[----:B------:R-:W-:Y:S01]  /*49b0*/  FMUL R29, R29, 1.4426950216293334961 ;  /* 0x3fb8aa3b1d1d7820 */ /* 0x000fe20000400000 */
[----:B------:R-:W-:Y:S01]  /*49c0*/  FMUL R32, R32, 1.4426950216293334961 ;  /* 0x3fb8aa3b20207820 */ /* 0x000fe20000400000 */
[----:B------:R-:W-:Y:S01]  /*49d0*/  MUFU.EX2 R10, R24 ;  /* 0x00000018000a7308 */ /* 0x000fe20000000800 */
[--C-:B------:R-:W-:Y:S01]  /*49e0*/  FFMA R33, R33, UR6, -R2.reuse ;  /* 0x0000000621217c23 */ /* 0x100fe20008000802 */
[----:B-1----:R1:W-:Y:S06]  /*49f0*/  STL [R1+0x440], R3 ;  /* 0x0004400301007387 */ /* 0x0023ec0000100800 */
[----:B------:R-:W-:Y:S01]  /*4a00*/  MUFU.EX2 R24, R29 ;  /* 0x0000001d00187308 */ /* 0x000fe20000000800 */
[----:B------:R-:W-:-:S07]  /*4a10*/  FFMA R36, R36, UR6, -R2 ;  /* 0x0000000624247c23 */ /* 0x000fce0008000802 */
[----:B-1----:R-:W1:Y:S08]  /*4a20*/  MUFU.EX2 R3, R28 ;  /* 0x0000001c00037308 */ /* 0x002e700000000800 */
[----:B------:R-:W0:Y:S01]  /*4a30*/  MUFU.EX2 R7, R32 ;  /* 0x0000002000077308 */ /* 0x000e220000000800 */
[----:B------:R-:W-:Y:S01]  /*4a40*/  FMUL R33, R33, 1.4426950216293334961 ;  /* 0x3fb8aa3b21217820 */ /* 0x000fe20000400000 */
[--C-:B------:R-:W-:Y:S01]  /*4a50*/  FFMA R37, R37, UR6, -R2.reuse ;  /* 0x0000000625257c23 */ /* 0x100fe20008000802 */
[--C-:B------:R-:W-:Y:S01]  /*4a60*/  FFMA R40, R40, UR6, -R2.reuse ;  /* 0x0000000628287c23 */ /* 0x100fe20008000802 */
[----:B------:R-:W-:Y:S01]  /*4a70*/  FMUL R36, R36, 1.4426950216293334961 ;  /* 0x3fb8aa3b24247820 */ /* 0x000fe20000400000 */
[--C-:B------:R-:W-:Y:S01]  /*4a80*/  FFMA R41, R41, UR6, -R2.reuse ;  /* 0x0000000629297c23 */ /* 0x100fe20008000802 */
[----:B------:R-:W-:Y:S01]  /*4a90*/  FMUL R37, R37, 1.4426950216293334961 ;  /* 0x3fb8aa3b25257820 */ /* 0x000fe20000400000 */
[----:B------:R-:W-:Y:S01]  /*4aa0*/  FMUL R40, R40, 1.4426950216293334961 ;  /* 0x3fb8aa3b28287820 */ /* 0x000fe20000400000 */
[----:B------:R-:W3:Y:S01]  /*4ab0*/  MUFU.EX2 R32, R33 ;  /* 0x0000002100207308 */ /* 0x000ee20000000800 */
[----:B------:R-:W-:Y:S01]  /*4ac0*/  FMUL R41, R41, 1.4426950216293334961 ;  /* 0x3fb8aa3b29297820 */ /* 0x000fe20000400000 */
[----:B-1----:R-:W-:Y:S04]  /*4ad0*/  STL [R1+0x13c], R3 ;  /* 0x00013c0301007387 */ /* 0x002fe80000100800 */
[----:B------:R-:W-:Y:S02]  /*4ae0*/  STL [R1+0x138], R24 ;  /* 0x0001381801007387 */ /* 0x000fe40000100800 */
[----:B------:R-:W1:Y:S02]  /*4af0*/  MUFU.EX2 R28, R36 ;  /* 0x00000024001c7308 */ /* 0x000e640000000800 */
[----:B0-----:R0:W-:Y:S06]  /*4b00*/  STL [R1+0x134], R7 ;  /* 0x0001340701007387 */ /* 0x0011ec0000100800 */
[----:B------:R-:W2:Y:S08]  /*4b10*/  MUFU.EX2 R29, R37 ;  /* 0x00000025001d7308 */ /* 0x000eb00000000800 */
[----:B------:R-:W2:Y:S08]  /*4b20*/  MUFU.EX2 R25, R40 ;  /* 0x0000002800197308 */ /* 0x000eb00000000800 */
[----:B0-----:R-:W0:Y:S01]  /*4b30*/  MUFU.EX2 R7, R41 ;  /* 0x0000002900077308 */ /* 0x001e220000000800 */
[----:B------:R-:W-:Y:S01]  /*4b40*/  FFMA R44, R44, UR6, -R2 ;  /* 0x000000062c2c7c23 */ /* 0x000fe20008000802 */
[----:B---3--:R-:W-:Y:S04]  /*4b50*/  STL [R1+0x130], R32 ;  /* 0x0001302001007387 */ /* 0x008fe80000100800 */
[----:B------:R-:W-:Y:S01]  /*4b60*/  STL [R1+0x444], R32 ;  /* 0x0004442001007387 */ /* 0x000fe20000100800 */
[----:B------:R-:W-:-:S03]  /*4b70*/  FMUL R44, R44, 1.4426950216293334961 ;  /* 0x3fb8aa3b2c2c7820 */ /* 0x000fc60000400000 */
[----:B-1----:R-:W-:Y:S04]  /*4b80*/  STL [R1+0x12c], R28 ;  /* 0x00012c1c01007387 */ /* 0x002fe80000100800 */
[----:B------:R-:W-:Y:S04]  /*4b90*/  STL [R1+0x448], R28 ;  /* 0x0004481c01007387 */ /* 0x000fe80000100800 */
[----:B--2---:R-:W-:Y:S04]  /*4ba0*/  STL [R1+0x128], R29 ;  /* 0x0001281d01007387 */ /* 0x004fe80000100800 */
[----:B------:R-:W-:Y:S04]  /*4bb0*/  STL [R1+0x11c], R25 ;  /* 0x00011c1901007387 */ /* 0x000fe80000100800 */
[----:B0-----:R0:W-:Y:S02]  /*4bc0*/  STL [R1+0x114], R7 ;  /* 0x0001140701007387 */ /* 0x0011e40000100800 */
[----:B0-----:R-:W0:Y:S01]  /*4bd0*/  MUFU.EX2 R7, R44 ;  /* 0x0000002c00077308 */ /* 0x001e220000000800 */
[----:B------:R-:W-:-:S02]  /*4be0*/  IMAD.U32 R12, RZ, RZ, UR5 ;  /* 0x00000005ff0c7e24 */ /* 0x000fc4000f8e00ff */
[----:B------:R-:W-:Y:S02]  /*4bf0*/  IMAD.U32 R8, RZ, RZ, UR5 ;  /* 0x00000005ff087e24 */ /* 0x000fe4000f8e00ff */
[----:B------:R-:W-:-:S04]  /*4c00*/  IMAD.WIDE R12, R12, 0x2, R96 ;  /* 0x000000020c0c7825 */ /* 0x000fc800078e0260 */
[----:B------:R-:W-:Y:S01]  /*4c10*/  IMAD.WIDE R8, R8, 0x2, R94 ;  /* 0x0000000208087825 */ /* 0x000fe200078e025e */
[----:B------:R-:W2:Y:S04]  /*4c20*/  LDG.E.U16 R108, desc[UR22][R12.64] ;  /* 0x000000160c6c7981 */ /* 0x000ea8000c1e1500 */
[----:B------:R-:W3:Y:S04]  /*4c30*/  LDG.E.U16 R88, desc[UR22][R8.64] ;  /* 0x0000001608587981 */ /* 0x000ee8000c1e1500 */
[----:B0-----:R-:W-:Y:S04]  /*4c40*/  STL [R1+0x104], R7 ;  /* 0x0001040701007387 */ /* 0x001fe80000100800 */
[----:B------:R-:W3:Y:S04]  /*4c50*/  LDL.LU R41, [R1+0x118] ;  /* 0x0001180001297983 */ /* 0x000ee80000300800 */
[----:B------:R-:W3:Y:S04]  /*4c60*/  LDL.LU R40, [R1+0x110] ;  /* 0x0001100001287983 */ /* 0x000ee80000300800 */
[----:B------:R-:W3:Y:S04]  /*4c70*/  LDL.LU R37, [R1+0x10c] ;  /* 0x00010c0001257983 */ /* 0x000ee80000300800 */
[----:B------:R-:W3:Y:S01]  /*4c80*/  LDL.LU R28, [R1+0x108] ;  /* 0x00010800011c7983 */ /* 0x000ee20000300800 */
[----:B------:R-:W-:-:S02]  /*4c90*/  MOV R4, UR5 ;  /* 0x0000000500047c02 */ /* 0x000fc40008000f00 */
[----:B------:R-:W-:Y:S01]  /*4ca0*/  MOV R14, UR5 ;  /* 0x00000005000e7c02 */ /* 0x000fe20008000f00 */
[----:B------:R-:W3:Y:S02]  /*4cb0*/  LDL.LU R36, [R1+0x100] ;  /* 0x0001000001247983 */ /* 0x000ee40000300800 */
[----:B-----5:R-:W-:-:S05]  /*4cc0*/  IMAD.WIDE R4, R4, 0x2, R92 ;  /* 0x0000000204047825 */ /* 0x020fca00078e025c */
[----:B------:R0:W5:Y:S01]  /*4cd0*/  LDG.E.U16 R90, desc[UR22][R4.64] ;  /* 0x00000016045a7981 */ /* 0x000162000c1e1500 */
[----:B------:R-:W-:-:S05]  /*4ce0*/  IMAD.WIDE R14, R14, 0x2, R98 ;  /* 0x000000020e0e7825 */ /* 0x000fca00078e0262 */
[----:B------:R1:W5:Y:S01]  /*4cf0*/  LDG.E.U16 R115, desc[UR22][R14.64] ;  /* 0x000000160e737981 */ /* 0x000362000c1e1500 */
[----:B0-----:R-:W-:Y:S01]  /*4d00*/  FMUL R5, R26, UR6 ;  /* 0x000000061a057c20 */ /* 0x001fe20008400000 */
[----:B------:R-:W-:Y:S01]  /*4d10*/  FMUL R4, R27, UR6 ;  /* 0x000000061b047c20 */ /* 0x000fe20008400000 */
[----:B------:R-:W-:Y:S04]  /*4d20*/  BAR.SYNC.DEFER_BLOCKING 0x0 ;  /* 0x0000000000007b1d */ /* 0x000fe80000010000 */
        /* <DEDUP_REMOVED lines=60> */
[----:B------:R-:W-:-:S05]  /*50f0*/  FMNMX R4, R5, R4, !PT ;  /* 0x0000000405047209 */ /* 0x000fca0007800000 */
[----:B------:R-:W0:Y:S02]  /*5100*/  SHFL.BFLY PT, R5, R4, 0x2, 0x1f ;  /* 0x0c401f0004057f89 */ /* 0x000e2400000e0000 */
[----:B0-----:R-:W-:-:S05]  /*5110*/  FMNMX R4, R4, R5, !PT ;  /* 0x0000000504047209 */ /* 0x001fca0007800000 */
[----:B------:R-:W0:Y:S01]  /*5120*/  SHFL.BFLY PT, R5, R4, 0x1, 0x1f ;  /* 0x0c201f0004057f89 */ /* 0x000e2200000e0000 */
[----:B------:R-:W-:Y:S01]  /*5130*/  MOV R32, R91 ;  /* 0x0000005b00207202 */ /* 0x000fe20000000f00 */
[----:B------:R-:W-:Y:S02]  /*5140*/  IMAD.MOV.U32 R33, RZ, RZ, R10 ;  /* 0x000000ffff217224 */ /* 0x000fe400078e000a */
[--C-:B------:R-:W-:Y:S01]  /*5150*/  FFMA R45, R45, UR6, -R2.reuse ;  /* 0x000000062d2d7c23 */ /* 0x100fe20008000802 */
[----:B------:R-:W-:Y:S01]  /*5160*/  STS.U16 [R0+UR20+0x10000], R121 ;  /* 0x0100007900007988 */ /* 0x000fe20008000414 */
[--C-:B------:R-:W-:Y:S01]  /*5170*/  FFMA R48, R48, UR6, -R2.reuse ;  /* 0x0000000630307c23 */ /* 0x100fe20008000802 */
[--C-:B------:R-:W-:Y:S01]  /*5180*/  FFMA R49, R49, UR6, -R2.reuse ;  /* 0x0000000631317c23 */ /* 0x100fe20008000802 */
        /* <DEDUP_REMOVED lines=12> */
[----:B------:R-:W-:Y:S01]  /*5250*/  FFMA R69, R69, UR6, -R2 ;  /* 0x0000000645457c23 */ /* 0x000fe20008000802 */
[----:B------:R-:W-:Y:S01]  /*5260*/  STS.U16 [R0+UR20+0x11000], R18 ;  /* 0x0110001200007988 */ /* 0x000fe20008000414 */
[----:B0-----:R-:W-:-:S03]  /*5270*/  FMNMX R4, R4, R5, !PT ;  /* 0x0000000504047209 */ /* 0x001fc60007800000 */
        /* <DEDUP_REMOVED lines=10> */
[----:B------:R-:W-:Y:S01]  /*5320*/  FFMA R85, R85, UR6, -R2 ;  /* 0x0000000655557c23 */ /* 0x000fe20008000802 */
[----:B------:R-:W-:Y:S01]  /*5330*/  FMNMX R4, R4, R100, !PT ;  /* 0x0000006404047209 */ /* 0x000fe20007800000 */
[----:B------:R-:W-:Y:S01]  /*5340*/  STS.U16 [R0+UR20+0x12000], R22 ;  /* 0x0120001600007988 */ /* 0x000fe20008000414 */
[----:B------:R-:W-:-:S03]  /*5350*/  FADD R5, -R2, R89 ;  /* 0x0000005902057221 */ /* 0x000fc60000000100 */
[----:B------:R-:W-:Y:S04]  /*5360*/  STS.U16 [R0+UR20+0x12400], R23 ;  /* 0x0124001700007988 */ /* 0x000fe80008000414 */
[----:B------:R-:W-:Y:S04]  /*5370*/  STS.U16 [R0+UR20+0x12800], R114 ;  /* 0x0128007200007988 */ /* 0x000fe80008000414 */
[----:B------:R-:W-:Y:S04]  /*5380*/  STS.U16 [R0+UR20+0x12c00], R112 ;  /* 0x012c007000007988 */ /* 0x000fe80008000414 */
[----:B------:R-:W-:Y:S04]  /*5390*/  STS.U16 [R0+UR20+0x13000], R110 ;  /* 0x0130006e00007988 */ /* 0x000fe80008000414 */
[----:B--2---:R-:W-:Y:S04]  /*53a0*/  STS.U16 [R0+UR20+0x13400], R108 ;  /* 0x0134006c00007988 */ /* 0x004fe80008000414 */
[----:B----4-:R-:W-:Y:S04]  /*53b0*/  STS.U16 [R0+UR20+0x13800], R107 ;  /* 0x0138006b00007988 */ /* 0x010fe80008000414 */
[----:B---3--:R-:W-:Y:S04]  /*53c0*/  STS.U16 [R0+UR20+0x13c00], R88 ;  /* 0x013c005800007988 */ /* 0x008fe80008000414 */
[----:B------:R0:W-:Y:S04]  /*53d0*/  STL [R1+0x384], R2 ;  /* 0x0003840201007387 */ /* 0x0001e80000100800 */
[----:B------:R2:W-:Y:S04]  /*53e0*/  STS.U16 [R6+UR20+0x10e00], R28 ;  /* 0x010e001c06007988 */ /* 0x0005e80008000414 */
[----:B------:R3:W-:Y:S01]  /*53f0*/  STS.U16 [R6+UR20+0x11600], R32 ;  /* 0x0116002006007988 */ /* 0x0007e20008000414 */
[----:B0-----:R-:W-:Y:S01]  /*5400*/  IMAD.MOV.U32 R2, RZ, RZ, R33 ;  /* 0x000000ffff027224 */ /* 0x001fe200078e0021 */
[----:B------:R-:W-:-:S02]  /*5410*/  MOV R33, R3 ;  /* 0x0000000300217202 */ /* 0x000fc40000000f00 */
[----:B--2---:R-:W2:Y:S01]  /*5420*/  LDL.LU R28, [R1] ;  /* 0x00000000011c7983 */ /* 0x004ea20000300800 */
[----:B------:R-:W-:-:S03]  /*5430*/  FFMA R83, R83, UR6, -R4 ;  /* 0x0000000653537c23 */ /* 0x000fc60008000804 */
[----:B---3--:R-:W3:Y:S04]  /*5440*/  LDL.LU R32, [R1+0x4] ;  /* 0x0000040001207983 */ /* 0x008ee80000300800 */
[----:B------:R-:W4:Y:S01]  /*5450*/  LDL.LU R3, [R1+0x10] ;  /* 0x0000100001037983 */ /* 0x000f220000300800 */
[----:B------:R-:W-:-:S03]  /*5460*/  FMUL R60, R60, 1.4426950216293334961 ;  /* 0x3fb8aa3b3c3c7820 */ /* 0x000fc60000400000 */
[----:B------:R-:W4:Y:S01]  /*5470*/  LDL.LU R121, [R1+0x80] ;  /* 0x0000800001797983 */ /* 0x000f220000300800 */
[----:B------:R-:W-:-:S03]  /*5480*/  FFMA R86, R86, UR6, -R4 ;  /* 0x0000000656567c23 */ /* 0x000fc60008000804 */
[----:B------:R-:W4:Y:S01]  /*5490*/  LDL.LU R119, [R1+0x84] ;  /* 0x0000840001777983 */ /* 0x000f220000300800 */
[----:B------:R-:W-:-:S03]  /*54a0*/  FMUL R80, R80, 1.4426950216293334961 ;  /* 0x3fb8aa3b50507820 */ /* 0x000fc60000400000 */
[----:B------:R-:W4:Y:S01]  /*54b0*/  LDL.LU R114, [R1+0x90] ;  /* 0x0000900001727983 */ /* 0x000f220000300800 */
[----:B------:R-:W-:-:S03]  /*54c0*/  FMUL R83, R83, 1.4426950216293334961 ;  /* 0x3fb8aa3b53537820 */ /* 0x000fc60000400000 */
[----:B------:R-:W4:Y:S01]  /*54d0*/  LDL.LU R112, [R1+0x94] ;  /* 0x0000940001707983 */ /* 0x000f220000300800 */
[--C-:B------:R-:W-:Y:S01]  /*54e0*/  FFMA R59, R59, UR6, -R4.reuse ;  /* 0x000000063b3b7c23 */ /* 0x100fe20008000804 */
[--C-:B------:R-:W-:Y:S02]  /*54f0*/  FFMA R82, R82, UR6, -R4.reuse ;  /* 0x0000000652527c23 */ /* 0x100fe40008000804 */
[----:B------:R-:W4:Y:S01]  /*5500*/  LDL.LU R110, [R1+0xa0] ;  /* 0x0000a000016e7983 */ /* 0x000f220000300800 */
[----:B------:R0:W-:Y:S01]  /*5510*/  MUFU.EX2 R103, R60 ;  /* 0x0000003c00677308 */ /* 0x0001e20000000800 */
[--C-:B------:R-:W-:Y:S02]  /*5520*/  FFMA R58, R58, UR6, -R4.reuse ;  /* 0x000000063a3a7c23 */ /* 0x100fe40008000804 */
[----:B------:R-:W4:Y:S01]  /*5530*/  LDL.LU R108, [R1+0xa4] ;  /* 0x0000a400016c7983 */ /* 0x000f220000300800 */
[----:B------:R-:W-:Y:S01]  /*5540*/  FFMA R79, R79, UR6, -R4 ;  /* 0x000000064f4f7c23 */ /* 0x000fe20008000804 */
[----:B------:R-:W-:-:S02]  /*5550*/  FMUL R57, R57, 1.4426950216293334961 ;  /* 0x3fb8aa3b39397820 */ /* 0x000fc40000400000 */
[----:B------:R-:W4:Y:S01]  /*5560*/  LDL.LU R107, [R1+0xb0] ;  /* 0x0000b000016b7983 */ /* 0x000f220000300800 */
[----:B------:R1:W-:Y:S01]  /*5570*/  MUFU.EX2 R91, R80 ;  /* 0x00000050005b7308 */ /* 0x0003e20000000800 */
[--C-:B------:R-:W-:Y:S01]  /*5580*/  FFMA R78, R78, UR6, -R4.reuse ;  /* 0x000000064e4e7c23 */ /* 0x100fe20008000804 */
[----:B0-----:R-:W-:Y:S01]  /*5590*/  FMUL R60, R86, 1.4426950216293334961 ;  /* 0x3fb8aa3b563c7820 */ /* 0x001fe20000400000 */
[----:B------:R-:W4:Y:S01]  /*55a0*/  LDL.LU R89, [R1+0xb4] ;  /* 0x0000b40001597983 */ /* 0x000f220000300800 */
[----:B------:R-:W-:Y:S01]  /*55b0*/  FMUL R56, R56, 1.4426950216293334961 ;  /* 0x3fb8aa3b38387820 */ /* 0x000fe20000400000 */
[--C-:B------:R-:W-:Y:S02]  /*55c0*/  FFMA R75, R75, UR6, -R4.reuse ;  /* 0x000000064b4b7c23 */ /* 0x100fe40008000804 */
[----:B------:R-:W4:Y:S01]  /*55d0*/  LDL.LU R88, [R1+0xc0] ;  /* 0x0000c00001587983 */ /* 0x000f220000300800 */
[----:B------:R-:W-:Y:S01]  /*55e0*/  FMUL R16, R59, 1.4426950216293334961 ;  /* 0x3fb8aa3b3b107820 */ /* 0x000fe20000400000 */
[----:B-1----:R-:W-:Y:S01]  /*55f0*/  FMUL R80, R85, 1.4426950216293334961 ;  /* 0x3fb8aa3b55507820 */ /* 0x002fe20000400000 */
[--C-:B------:R-:W-:Y:S01]  /*5600*/  FFMA R74, R74, UR6, -R4.reuse ;  /* 0x000000064a4a7c23 */ /* 0x100fe20008000804 */
[----:B------:R-:W4:Y:S01]  /*5610*/  LDL.LU R86, [R1+0xc4] ;  /* 0x0000c40001567983 */ /* 0x000f220000300800 */
[----:B------:R0:W-:Y:S01]  /*5620*/  MUFU.EX2 R0, R83 ;  /* 0x0000005300007308 */ /* 0x0001e20000000800 */
[----:B------:R-:W-:Y:S01]  /*5630*/  FMUL R15, R58, 1.4426950216293334961 ;  /* 0x3fb8aa3b3a0f7820 */ /* 0x000fe20000400000 */
[--C-:B------:R-:W-:Y:S01]  /*5640*/  FFMA R71, R71, UR6, -R4.reuse ;  /* 0x0000000647477c23 */ /* 0x100fe20008000804 */
[----:B------:R-:W4:Y:S01]  /*5650*/  LDL.LU R85, [R1+0xd0] ;  /* 0x0000d00001557983 */ /* 0x000f220000300800 */
[----:B------:R-:W-:Y:S01]  /*5660*/  FMUL R59, R82, 1.4426950216293334961 ;  /* 0x3fb8aa3b523b7820 */ /* 0x000fe20000400000 */
[--C-:B------:R-:W-:Y:S01]  /*5670*/  FFMA R70, R70, UR6, -R4.reuse ;  /* 0x0000000646467c23 */ /* 0x100fe20008000804 */
[----:B------:R-:W-:Y:S01]  /*5680*/  FMUL R58, R79, 1.4426950216293334961 ;  /* 0x3fb8aa3b4f3a7820 */ /* 0x000fe20000400000 */
[--C-:B------:R-:W-:Y:S01]  /*5690*/  FFMA R67, R67, UR6, -R4.reuse ;  /* 0x0000000643437c23 */ /* 0x100fe20008000804 */
[----:B------:R1:W-:Y:S01]  /*56a0*/  MUFU.EX2 R104, R57 ;  /* 0x0000003900687308 */ /* 0x0003e20000000800 */
[----:B0-----:R-:W4:Y:S01]  /*56b0*/  LDL.LU R83, [R1+0xd4] ;  /* 0x0000d40001537983 */ /* 0x001f220000300800 */
[----:B------:R-:W-:-:S03]  /*56c0*/  FFMA R66, R66, UR6, -R4 ;  /* 0x0000000642427c23 */ /* 0x000fc60008000804 */
[----:B------:R-:W4:Y:S01]  /*56d0*/  LDL.LU R82, [R1+0xe0] ;  /* 0x0000e00001527983 */ /* 0x000f220000300800 */
[--C-:B------:R-:W-:Y:S02]  /*56e0*/  FFMA R63, R63, UR6, -R4.reuse ;  /* 0x000000063f3f7c23 */ /* 0x100fe40008000804 */
[----:B------:R0:W-:Y:S01]  /*56f0*/  MUFU.EX2 R105, R56 ;  /* 0x0000003800697308 */ /* 0x0001e20000000800 */
[----:B-1----:R-:W-:Y:S01]  /*5700*/  FMUL R57, R78, 1.4426950216293334961 ;  /* 0x3fb8aa3b4e397820 */ /* 0x002fe20000400000 */
[----:B------:R-:W4:Y:S01]  /*5710*/  LDL.LU R79, [R1+0xe4] ;  /* 0x0000e400014f7983 */ /* 0x000f220000300800 */
[----:B------:R-:W-:Y:S01]  /*5720*/  FMUL R23, R74, 1.4426950216293334961 ;  /* 0x3fb8aa3b4a177820 */ /* 0x000fe20000400000 */
[----:B------:R-:W-:Y:S02]  /*5730*/  FFMA R62, R62, UR6, -R4 ;  /* 0x000000063e3e7c23 */ /* 0x000fe40008000804 */
[----:B------:R-:W4:Y:S01]  /*5740*/  LDL.LU R78, [R1+0xf0] ;  /* 0x0000f000014e7983 */ /* 0x000f220000300800 */
[----:B------:R-:W-:Y:S01]  /*5750*/  FMUL R22, R71, 1.4426950216293334961 ;  /* 0x3fb8aa3b47167820 */ /* 0x000fe20000400000 */
[----:B0-----:R-:W-:-:S02]  /*5760*/  FMUL R56, R75, 1.4426950216293334961 ;  /* 0x3fb8aa3b4b387820 */ /* 0x001fc40000400000 */
[----:B------:R-:W4:Y:S01]  /*5770*/  LDL.LU R75, [R1+0x8] ;  /* 0x00000800014b7983 */ /* 0x000f220000300800 */
[--C-:B------:R-:W-:Y:S01]  /*5780*/  FFMA R55, R55, UR6, -R4.reuse ;  /* 0x0000000637377c23 */ /* 0x100fe20008000804 */
[----:B------:R-:W-:Y:S02]  /*5790*/  FMUL R21, R70, 1.4426950216293334961 ;  /* 0x3fb8aa3b46157820 */ /* 0x000fe40000400000 */
[----:B------:R-:W4:Y:S01]  /*57a0*/  LDL.LU R74, [R1+0xc] ;  /* 0x00000c00014a7983 */ /* 0x000f220000300800 */
[----:B------:R-:W-:Y:S01]  /*57b0*/  FFMA R54, R54, UR6, -R4 ;  /* 0x0000000636367c23 */ /* 0x000fe20008000804 */
[----:B------:R-:W-:Y:S02]  /*57c0*/  FMUL R20, R67, 1.4426950216293334961 ;  /* 0x3fb8aa3b43147820 */ /* 0x000fe40000400000 */
[----:B------:R-:W4:Y:S01]  /*57d0*/  LDL.LU R71, [R1+0x18] ;  /* 0x0000180001477983 */ /* 0x000f220000300800 */
[----:B------:R-:W-:Y:S01]  /*57e0*/  FMUL R53, R53, 1.4426950216293334961 ;  /* 0x3fb8aa3b35357820 */ /* 0x000fe20000400000 */
[----:B------:R-:W-:-:S02]  /*57f0*/  FMUL R19, R66, 1.4426950216293334961 ;  /* 0x3fb8aa3b42137820 */ /* 0x000fc40000400000 */
[----:B------:R-:W4:Y:S01]  /*5800*/  LDL.LU R70, [R1+0x1c] ;  /* 0x00001c0001467983 */ /* 0x000f220000300800 */
[----:B------:R-:W-:Y:S01]  /*5810*/  FMUL R52, R52, 1.4426950216293334961 ;  /* 0x3fb8aa3b34347820 */ /* 0x000fe20000400000 */
[----:B------:R-:W-:Y:S02]  /*5820*/  FMUL R18, R63, 1.4426950216293334961 ;  /* 0x3fb8aa3b3f127820 */ /* 0x000fe40000400000 */
[----:B------:R-:W4:Y:S01]  /*5830*/  LDL.LU R67, [R1+0x28] ;  /* 0x0000280001437983 */ /* 0x000f220000300800 */
[--C-:B------:R-:W-:Y:S01]  /*5840*/  FFMA R51, R51, UR6, -R4.reuse ;  /* 0x0000000633337c23 */ /* 0x100fe20008000804 */
[----:B------:R-:W-:Y:S02]  /*5850*/  FMUL R17, R62, 1.4426950216293334961 ;  /* 0x3fb8aa3b3e117820 */ /* 0x000fe40000400000 */
[----:B------:R-:W4:Y:S01]  /*5860*/  LDL.LU R66, [R1+0x2c] ;  /* 0x00002c0001427983 */ /* 0x000f220000300800 */
[----:B------:R-:W-:Y:S01]  /*5870*/  FFMA R50, R50, UR6, -R4 ;  /* 0x0000000632327c23 */ /* 0x000fe20008000804 */
[----:B------:R-:W-:-:S02]  /*5880*/  FMUL R14, R55, 1.4426950216293334961 ;  /* 0x3fb8aa3b370e7820 */ /* 0x000fc40000400000 */
[----:B------:R-:W4:Y:S01]  /*5890*/  LDL.LU R63, [R1+0x38] ;  /* 0x00003800013f7983 */ /* 0x000f220000300800 */
[----:B------:R-:W-:Y:S01]  /*58a0*/  FMUL R49, R49, 1.4426950216293334961 ;  /* 0x3fb8aa3b31317820 */ /* 0x000fe20000400000 */
[----:B------:R-:W-:Y:S02]  /*58b0*/  FMUL R13, R54, 1.4426950216293334961 ;  /* 0x3fb8aa3b360d7820 */ /* 0x000fe40000400000 */
[----:B------:R-:W4:Y:S01]  /*58c0*/  LDL.LU R62, [R1+0x3c] ;  /* 0x00003c00013e7983 */ /* 0x000f220000300800 */
[----:B------:R-:W-:Y:S01]  /*58d0*/  FMUL R48, R48, 1.4426950216293334961 ;  /* 0x3fb8aa3b30307820 */ /* 0x000fe20000400000 */
[----:B------:R0:W-:Y:S02]  /*58e0*/  MUFU.EX2 R106, R53 ;  /* 0x00000035006a7308 */ /* 0x0001e40000000800 */
[----:B------:R-:W4:Y:S01]  /*58f0*/  LDL.LU R55, [R1+0x48] ;  /* 0x0000480001377983 */ /* 0x000f220000300800 */
[--C-:B------:R-:W-:Y:S01]  /*5900*/  FFMA R47, R47, UR6, -R4.reuse ;  /* 0x000000062f2f7c23 */ /* 0x100fe20008000804 */
[----:B------:R-:W-:-:S02]  /*5910*/  FFMA R46, R46, UR6, -R4 ;  /* 0x000000062e2e7c23 */ /* 0x000fc40008000804 */
[----:B------:R-:W4:Y:S01]  /*5920*/  LDL.LU R54, [R1+0x4c] ;  /* 0x00004c0001367983 */ /* 0x000f220000300800 */
[----:B------:R-:W-:Y:S01]  /*5930*/  FMUL R12, R51, 1.4426950216293334961 ;  /* 0x3fb8aa3b330c7820 */ /* 0x000fe20000400000 */
[----:B------:R1:W-:Y:S02]  /*5940*/  MUFU.EX2 R113, R52 ;  /* 0x0000003400717308 */ /* 0x0003e40000000800 */
[----:B0-----:R-:W4:Y:S01]  /*5950*/  LDL.LU R53, [R1+0x58] ;  /* 0x0000580001357983 */ /* 0x001f220000300800 */
[----:B------:R-:W-:Y:S01]  /*5960*/  FMUL R45, R45, 1.4426950216293334961 ;  /* 0x3fb8aa3b2d2d7820 */ /* 0x000fe20000400000 */
[----:B------:R-:W-:Y:S01]  /*5970*/  FMUL R11, R50, 1.4426950216293334961 ;  /* 0x3fb8aa3b320b7820 */ /* 0x000fe20000400000 */
[----:B------:R-:W-:Y:S01]  /*5980*/  FMUL R81, R81, 1.4426950216293334961 ;  /* 0x3fb8aa3b51517820 */ /* 0x000fe20000400000 */
[--C-:B------:R-:W-:Y:S01]  /*5990*/  FFMA R39, R39, UR6, -R4.reuse ;  /* 0x0000000627277c23 */ /* 0x100fe20008000804 */
[----:B-1----:R-:W4:Y:S01]  /*59a0*/  LDL.LU R52, [R1+0x5c] ;  /* 0x00005c0001347983 */ /* 0x002f220000300800 */
[----:B------:R0:W-:Y:S01]  /*59b0*/  MUFU.EX2 R117, R49 ;  /* 0x0000003100757308 */ /* 0x0001e20000000800 */
[----:B------:R-:W-:-:S02]  /*59c0*/  FFMA R43, R43, UR6, -R4 ;  /* 0x000000062b2b7c23 */ /* 0x000fc40008000804 */
[----:B------:R-:W4:Y:S01]  /*59d0*/  LDL.LU R51, [R1+0x68] ;  /* 0x0000680001337983 */ /* 0x000f220000300800 */
[----:B------:R-:W-:Y:S01]  /*59e0*/  FMUL R7, R7, 1.4426950216293334961 ;  /* 0x3fb8aa3b07077820 */ /* 0x000fe20000400000 */
[--C-:B------:R-:W-:Y:S02]  /*59f0*/  FFMA R38, R38, UR6, -R4.reuse ;  /* 0x0000000626267c23 */ /* 0x100fe40008000804 */
[----:B------:R-:W4:Y:S01]  /*5a00*/  LDL.LU R50, [R1+0x6c] ;  /* 0x00006c0001327983 */ /* 0x000f220000300800 */
[----:B------:R1:W-:Y:S01]  /*5a10*/  MUFU.EX2 R123, R48 ;  /* 0x00000030007b7308 */ /* 0x0003e20000000800 */
[--C-:B------:R-:W-:Y:S01]  /*5a20*/  FFMA R42, R42, UR6, -R4.reuse ;  /* 0x000000062a2a7c23 */ /* 0x100fe20008000804 */
[----:B------:R-:W-:Y:S01]  /*5a30*/  FMUL R10, R47, 1.4426950216293334961 ;  /* 0x3fb8aa3b2f0a7820 */ /* 0x000fe20000400000 */
[----:B0-----:R-:W4:Y:S01]  /*5a40*/  LDL.LU R49, [R1+0x78] ;  /* 0x0000780001317983 */ /* 0x001f220000300800 */
        /* <DEDUP_REMOVED lines=10> */
[----:B------:R-:W-:Y:S01]  /*5af0*/  MUFU.EX2 R84, R81 ;  /* 0x0000005100547308 */ /* 0x000fe20000000800 */
[----:B------:R-:W-:Y:S01]  /*5b00*/  FMUL R38, R38, 1.4426950216293334961 ;  /* 0x3fb8aa3b26267820 */ /* 0x000fe20000400000 */
[----:B------:R-:W-:Y:S01]  /*5b10*/  FMUL R8, R43, 1.4426950216293334961 ;  /* 0x3fb8aa3b2b087820 */ /* 0x000fe20000400000 */
[----:B0-----:R-:W4:Y:S01]  /*5b20*/  LDL.LU R45, [R1+0x98] ;  /* 0x00009800012d7983 */ /* 0x001f220000300800 */
[----:B------:R-:W-:Y:S01]  /*5b30*/  FMUL R68, R68, 1.4426950216293334961 ;  /* 0x3fb8aa3b44447820 */ /* 0x000fe20000400000 */
[----:B------:R-:W-:-:S02]  /*5b40*/  FFMA R30, R30, UR6, -R4 ;  /* 0x000000061e1e7c23 */ /* 0x000fc40008000804 */
[----:B------:R-:W4:Y:S01]  /*5b50*/  LDL.LU R44, [R1+0x9c] ;  /* 0x00009c00012c7983 */ /* 0x000f220000300800 */
[----:B------:R0:W-:Y:S01]  /*5b60*/  MUFU.EX2 R81, R7 ;  /* 0x0000000700517308 */ /* 0x0001e20000000800 */
[----:B------:R-:W-:Y:S01]  /*5b70*/  FMUL R69, R69, 1.4426950216293334961 ;  /* 0x3fb8aa3b45457820 */ /* 0x000fe20000400000 */
[--C-:B------:R-:W-:Y:S01]  /*5b80*/  FFMA R27, R27, UR6, -R4.reuse ;  /* 0x000000061b1b7c23 */ /* 0x100fe20008000804 */
[----:B------:R-:W4:Y:S01]  /*5b90*/  LDL.LU R43, [R1+0xa8] ;  /* 0x0000a800012b7983 */ /* 0x000f220000300800 */
[----:B------:R-:W-:Y:S01]  /*5ba0*/  FMUL R35, R35, 1.4426950216293334961 ;  /* 0x3fb8aa3b23237820 */ /* 0x000fe20000400000 */
[----:B------:R-:W-:Y:S01]  /*5bb0*/  FMUL R72, R72, 1.4426950216293334961 ;  /* 0x3fb8aa3b48487820 */ /* 0x000fe20000400000 */
[--C-:B------:R-:W-:Y:S01]  /*5bc0*/  FFMA R26, R26, UR6, -R4.reuse ;  /* 0x000000061a1a7c23 */ /* 0x100fe20008000804 */
[----:B------:R1:W-:Y:S01]  /*5bd0*/  STS.U16 [R6+UR20+0x10200], R41 ;  /* 0x0102002906007988 */ /* 0x0003e20008000414 */
[----:B0-----:R-:W-:Y:S01]  /*5be0*/  FMUL R7, R42, 1.4426950216293334961 ;  /* 0x3fb8aa3b2a077820 */ /* 0x001fe20000400000 */
[----:B------:R-:W-:Y:S02]  /*5bf0*/  MUFU.EX2 R101, R64 ;  /* 0x0000004000657308 */ /* 0x000fe40000000800 */
[----:B------:R-:W4:Y:S01]  /*5c00*/  LDL.LU R42, [R1+0xac] ;  /* 0x0000ac00012a7983 */ /* 0x000f220000300800 */
[----:B------:R-:W-:Y:S01]  /*5c10*/  FMUL R34, R34, 1.4426950216293334961 ;  /* 0x3fb8aa3b22227820 */ /* 0x000fe20000400000 */
[----:B------:R-:W-:Y:S01]  /*5c20*/  FMUL R73, R73, 1.4426950216293334961 ;  /* 0x3fb8aa3b49497820 */ /* 0x000fe20000400000 */
[----:B------:R-:W-:Y:S01]  /*5c30*/  FMUL R31, R31, 1.4426950216293334961 ;  /* 0x3fb8aa3b1f1f7820 */ /* 0x000fe20000400000 */
[----:B------:R0:W-:Y:S01]  /*5c40*/  STS.U16 [R6+UR20+0x10600], R40 ;  /* 0x0106002806007988 */ /* 0x0001e20008000414 */
[----:B------:R-:W-:Y:S01]  /*5c50*/  FMUL R30, R30, 1.4426950216293334961 ;  /* 0x3fb8aa3b1e1e7820 */ /* 0x000fe20000400000 */
[----:B------:R5:W-:Y:S02]  /*5c60*/  MUFU.EX2 R64, R39 ;  /* 0x0000002700407308 */ /* 0x000be40000000800 */
[----:B-1----:R-:W4:Y:S01]  /*5c70*/  LDL.LU R41, [R1+0xb8] ;  /* 0x0000b80001297983 */ /* 0x002f220000300800 */
[----:B------:R-:W-:Y:S01]  /*5c80*/  FMUL R77, R77, 1.4426950216293334961 ;  /* 0x3fb8aa3b4d4d7820 */ /* 0x000fe20000400000 */
[----:B------:R-:W-:Y:S01]  /*5c90*/  FMUL R27, R27, 1.4426950216293334961 ;  /* 0x3fb8aa3b1b1b7820 */ /* 0x000fe20000400000 */
[----:B------:R-:W-:Y:S01]  /*5ca0*/  FMUL R26, R26, 1.4426950216293334961 ;  /* 0x3fb8aa3b1a1a7820 */ /* 0x000fe20000400000 */
[----:B------:R1:W-:Y:S02]  /*5cb0*/  STS.U16 [R6+UR20+0x10a00], R37 ;  /* 0x010a002506007988 */ /* 0x0003e40008000414 */
[----:B------:R1:W-:Y:S02]  /*5cc0*/  MUFU.EX2 R65, R38 ;  /* 0x0000002600417308 */ /* 0x0003e40000000800 */
[----:B0-----:R-:W4:Y:S04]  /*5cd0*/  LDL.LU R40, [R1+0xbc] ;  /* 0x0000bc0001287983 */ /* 0x001f280000300800 */
[----:B-----5:R-:W5:Y:S02]  /*5ce0*/  LDL.LU R39, [R1+0xc8] ;  /* 0x0000c80001277983 */ /* 0x020f640000300800 */
[----:B------:R-:W-:Y:S02]  /*5cf0*/  MUFU.EX2 R97, R68 ;  /* 0x0000004400617308 */ /* 0x000fe40000000800 */
[----:B-1----:R-:W5:Y:S04]  /*5d00*/  LDL.LU R38, [R1+0xcc] ;  /* 0x0000cc0001267983 */ /* 0x002f680000300800 */
[----:B------:R-:W5:Y:S02]  /*5d10*/  LDL.LU R37, [R1+0xd8] ;  /* 0x0000d80001257983 */ /* 0x000f640000300800 */
[----:B------:R-:W-:Y:S01]  /*5d20*/  MUFU.EX2 R96, R69 ;  /* 0x0000004500607308 */ /* 0x000fe20000000800 */
[----:B------:R-:W-:Y:S01]  /*5d30*/  FMUL R61, R61, 1.4426950216293334961 ;  /* 0x3fb8aa3b3d3d7820 */ /* 0x000fe20000400000 */
[----:B------:R-:W-:-:S06]  /*5d40*/  FFMA R87, R87, UR6, -R4 ;  /* 0x0000000657577c23 */ /* 0x000fcc0008000804 */
[----:B------:R0:W-:Y:S01]  /*5d50*/  MUFU.EX2 R68, R35 ;  /* 0x0000002300447308 */ /* 0x0001e20000000800 */
[----:B------:R-:W-:Y:S07]  /*5d60*/  STS.U16 [R6+UR20+0x11a00], R125 ;  /* 0x011a007d06007988 */ /* 0x000fee0008000414 */
[----:B------:R-:W-:Y:S01]  /*5d70*/  MUFU.EX2 R95, R72 ;  /* 0x00000048005f7308 */ /* 0x000fe20000000800 */
[----:B0-----:R-:W5:Y:S07]  /*5d80*/  LDL.LU R35, [R1+0xdc] ;  /* 0x0000dc0001237983 */ /* 0x001f6e0000300800 */
[----:B------:R0:W-:Y:S01]  /*5d90*/  MUFU.EX2 R69, R34 ;  /* 0x0000002200457308 */ /* 0x0001e20000000800 */
[----:B------:R-:W-:Y:S07]  /*5da0*/  STS.U16 [R6+UR20+0x11e00], R124 ;  /* 0x011e007c06007988 */ /* 0x000fee0008000414 */
[----:B------:R-:W-:Y:S01]  /*5db0*/  MUFU.EX2 R94, R73 ;  /* 0x00000049005e7308 */ /* 0x000fe20000000800 */
[----:B0-----:R-:W5:Y:S07]  /*5dc0*/  LDL.LU R34, [R1+0xe8] ;  /* 0x0000e80001227983 */ /* 0x001f6e0000300800 */
[----:B------:R0:W-:Y:S01]  /*5dd0*/  MUFU.EX2 R72, R31 ;  /* 0x0000001f00487308 */ /* 0x0001e20000000800 */
[----:B------:R-:W-:Y:S07]  /*5de0*/  STS.U16 [R6+UR20+0x12200], R122 ;  /* 0x0122007a06007988 */ /* 0x000fee0008000414 */
[----:B------:R1:W-:Y:S01]  /*5df0*/  MUFU.EX2 R73, R30 ;  /* 0x0000001e00497308 */ /* 0x0003e20000000800 */
[----:B0-----:R-:W5:Y:S07]  /*5e00*/  LDL.LU R31, [R1+0xec] ;  /* 0x0000ec00011f7983 */ /* 0x001f6e0000300800 */
[----:B------:R-:W-:Y:S01]  /*5e10*/  MUFU.EX2 R92, R77 ;  /* 0x0000004d005c7308 */ /* 0x000fe20000000800 */
[----:B-1----:R-:W5:Y:S07]  /*5e20*/  LDL.LU R30, [R1+0xf8] ;  /* 0x0000f800011e7983 */ /* 0x002f6e0000300800 */
[----:B------:R0:W-:Y:S01]  /*5e30*/  MUFU.EX2 R76, R27 ;  /* 0x0000001b004c7308 */ /* 0x0001e20000000800 */
[----:B------:R1:W-:Y:S07]  /*5e40*/  STS.U16 [R6+UR20+0x11200], R36 ;  /* 0x0112002406007988 */ /* 0x0003ee0008000414 */
[----:B------:R1:W-:Y:S01]  /*5e50*/  MUFU.EX2 R77, R26 ;  /* 0x0000001a004d7308 */ /* 0x0003e20000000800 */
[----:B0-----:R-:W5:Y:S01]  /*5e60*/  LDL.LU R27, [R1+0xf4] ;  /* 0x0000f400011b7983 */ /* 0x001f620000300800 */
[----:B-1----:R-:W-:-:S02]  /*5e70*/  IMAD.MOV.U32 R36, RZ, RZ, R24 ;  /* 0x000000ffff247224 */ /* 0x002fc400078e0018 */
[----:B------:R-:W-:Y:S01]  /*5e80*/  FADD R24, -R4, R100 ;  /* 0x0000006404187221 */ /* 0x000fe20000000100 */
[----:B------:R0:W-:Y:S04]  /*5e90*/  STS.U16 [R6+UR20+0x12600], R120 ;  /* 0x0126007806007988 */ /* 0x0001e80008000414 */
[----:B------:R-:W5:Y:S01]  /*5ea0*/  LDL.LU R26, [R1+0xfc] ;  /* 0x0000fc00011a7983 */ /* 0x000f620000300800 */
[----:B------:R1:W-:Y:S03]  /*5eb0*/  MUFU.EX2 R102, R61 ;  /* 0x0000003d00667308 */ /* 0x0003e60000000800 */
[----:B------:R-:W5:Y:S04]  /*5ec0*/  LDL.LU R125, [R1+0x74] ;  /* 0x00007400017d7983 */ /* 0x000f680000300800 */
[----:B------:R-:W5:Y:S01]  /*5ed0*/  LDL.LU R124, [R1+0x70] ;  /* 0x00007000017c7983 */ /* 0x000f620000300800 */
[----:B-1----:R-:W-:-:S03]  /*5ee0*/  FMUL R61, R87, 1.4426950216293334961 ;  /* 0x3fb8aa3b573d7820 */ /* 0x002fc60000400000 */
[----:B------:R-:W5:Y:S04]  /*5ef0*/  LDL.LU R122, [R1+0x64] ;  /* 0x00006400017a7983 */ /* 0x000f680000300800 */
[----:B------:R-:W5:Y:S04]  /*5f00*/  LDL.LU R87, [R1+0x60] ;  /* 0x0000600001577983 */ /* 0x000f680000300800 */
[----:B0-----:R-:W5:Y:S04]  /*5f10*/  LDL.LU R120, [R1+0x54] ;  /* 0x0000540001787983 */ /* 0x001f680000300800 */
[----:B------:R0:W-:Y:S01]  /*5f20*/  STS.U16 [R6+UR20+0x12a00], R118 ;  /* 0x012a007606007988 */ /* 0x0001e20008000414 */
[----:B------:R-:W-:-:S03]  /*5f30*/  FMUL R24, R24, 1.4426950216293334961 ;  /* 0x3fb8aa3b18187820 */ /* 0x000fc60000400000 */
[----:B------:R-:W-:Y:S04]  /*5f40*/  STS.U16 [R6+UR20+0x12e00], R116 ;  /* 0x012e007406007988 */ /* 0x000fe80008000414 */
[----:B0-----:R-:W5:Y:S04]  /*5f50*/  LDL.LU R118, [R1+0x50] ;  /* 0x0000500001767983 */ /* 0x001f680000300800 */
[----:B------:R-:W5:Y:S04]  /*5f60*/  LDL.LU R100, [R1+0x44] ;  /* 0x0000440001647983 */ /* 0x000f680000300800 */
[----:B------:R0:W-:Y:S04]  /*5f70*/  STL [R1+0x38c], R4 ;  /* 0x00038c0401007387 */ /* 0x0001e80000100800 */
[----:B------:R1:W-:Y:S04]  /*5f80*/  STS.U16 [R6+UR20+0x13200], R115 ;  /* 0x0132007306007988 */ /* 0x0003e80008000414 */
[----:B------:R2:W-:Y:S04]  /*5f90*/  STS.U16 [R6+UR20+0x13600], R111 ;  /* 0x0136006f06007988 */ /* 0x0005e80008000414 */
[----:B0-----:R-:W5:Y:S04]  /*5fa0*/  LDL.LU R4, [R1+0x104] ;  /* 0x0001040001047983 */ /* 0x001f680000300800 */
[----:B------:R-:W5:Y:S04]  /*5fb0*/  LDL.LU R116, [R1+0x40] ;  /* 0x0000400001747983 */ /* 0x000f680000300800 */
[----:B-1----:R-:W5:Y:S04]  /*5fc0*/  LDL.LU R115, [R1+0x34] ;  /* 0x0000340001737983 */ /* 0x002f680000300800 */
[----:B--2---:R-:W2:Y:S04]  /*5fd0*/  LDL.LU R111, [R1+0x30] ;  /* 0x00003000016f7983 */ /* 0x004ea80000300800 */
[----:B------:R0:W-:Y:S04]  /*5fe0*/  STS.U16 [R6+UR20+0x13a00], R109 ;  /* 0x013a006d06007988 */ /* 0x0001e80008000414 */
[----:B------:R1:W-:Y:S01]  /*5ff0*/  STS.U16 [R6+UR20+0x13e00], R90 ;  /* 0x013e005a06007988 */ /* 0x0003e20008000414 */
[----:B------:R-:W-:Y:S01]  /*6000*/  FMUL R5, R5, 1.4426950216293334961 ;  /* 0x3fb8aa3b05057820 */ /* 0x000fe20000400000 */
[----:B------:R-:W-:Y:S01]  /*6010*/  FMUL R98, R98, 1.4426950216293334961 ;  /* 0x3fb8aa3b62627820 */ /* 0x000fe20000400000 */
[----:B------:R-:W-:Y:S01]  /*6020*/  FMUL R93, R93, 1.4426950216293334961 ;  /* 0x3fb8aa3b5d5d7820 */ /* 0x000fe20000400000 */
[----:B------:R-:W-:Y:S01]  /*6030*/  MUFU.EX2 R80, R80 ;  /* 0x0000005000507308 */ /* 0x000fe20000000800 */
[----:B------:R3:W-:Y:S06]  /*6040*/  MEMBAR.ALL.CTA ;  /* 0x0000000000007992 */ /* 0x0007ec0000008000 */
[----:B---3--:R-:W3:Y:S04]  /*6050*/  FENCE.VIEW.ASYNC.S ;  /* 0x00000000000073c6 */ /* 0x008ee80000000000 */
[----:B0-----:R-:W3:Y:S01]  /*6060*/  LDL.LU R109, [R1+0x24] ;  /* 0x00002400016d7983 */ /* 0x001ee20000300800 */
[----:B-1----:R0:W-:Y:S03]  /*6070*/  MUFU.EX2 R6, R24 ;  /* 0x0000001800067308 */ /* 0x0021e60000000800 */
[----:B------:R-:W3:Y:S04]  /*6080*/  LDL.LU R90, [R1+0x20] ;  /* 0x00002000015a7983 */ /* 0x000ee80000300800 */
[----:B0-----:R-:W3:Y:S01]  /*6090*/  LDL.LU R24, [R1+0x14] ;  /* 0x0000140001187983 */ /* 0x001ee20000300800 */
[----:B------:R-:W0:Y:S02]  /*60a0*/  MUFU.EX2 R5, R5 ;  /* 0x0000000500057308 */ /* 0x000e240000000800 */
[-C--:B0-----:R-:W-:Y:S01]  /*60b0*/  FMUL R28, R28, R5.reuse ;  /* 0x000000051c1c7220 */ /* 0x081fe20000400000 */
[-C--:B------:R-:W-:Y:S01]  /*60c0*/  FMUL R32, R32, R5.reuse ;  /* 0x0000000520207220 */ /* 0x080fe20000400000 */
[----:B----4-:R-:W-:-:S03]  /*60d0*/  FMUL R3, R3, R5 ;  /* 0x0000000503037220 */ /* 0x010fc60000400000 */
[----:B------:R0:W-:Y:S04]  /*60e0*/  STL [R1], R28 ;  /* 0x0000001c01007387 */ /* 0x0001e80000100800 */
[----:B0-----:R-:W4:Y:S04]  /*60f0*/  LDL.LU R28, [R1+0x448] ;  /* 0x00044800011c7983 */ /* 0x001f280000300800 */
[----:B------:R0:W-:Y:S04]  /*6100*/  STL [R1+0x4], R32 ;  /* 0x0000042001007387 */ /* 0x0001e80000100800 */
[----:B0-----:R-:W4:Y:S04]  /*6110*/  LDL.LU R32, [R1+0x444] ;  /* 0x0004440001207983 */ /* 0x001f280000300800 */
[----:B------:R0:W-:Y:S01]  /*6120*/  STL [R1+0x10], R3 ;  /* 0x0000100301007387 */ /* 0x0001e20000100800 */
[----:B------:R-:W-:-:S03]  /*6130*/  FMUL R121, R121, R5 ;  /* 0x0000000579797220 */ /* 0x000fc60000400000 */
[----:B0-----:R-:W4:Y:S01]  /*6140*/  LDL.LU R3, [R1+0x440] ;  /* 0x0004400001037983 */ /* 0x001f220000300800 */
[-C--:B------:R-:W-:Y:S01]  /*6150*/  FMUL R119, R119, R5.reuse ;  /* 0x0000000577777220 */ /* 0x080fe20000400000 */
        /* <DEDUP_REMOVED lines=37> */
[-C--:B-----5:R-:W-:Y:S01]  /*63b0*/  FMUL R39, R39, R6.reuse ;  /* 0x0000000627277220 */ /* 0x0a0fe20000400000 */
[-C--:B------:R-:W-:Y:S01]  /*63c0*/  FMUL R38, R38, R6.reuse ;  /* 0x0000000626267220 */ /* 0x080fe20000400000 */
[-C--:B------:R-:W-:Y:S01]  /*63d0*/  FMUL R37, R37, R6.reuse ;  /* 0x0000000625257220 */ /* 0x080fe20000400000 */
[-C--:B------:R-:W-:Y:S01]  /*63e0*/  FMUL R35, R35, R6.reuse ;  /* 0x0000000623237220 */ /* 0x080fe20000400000 */
[----:B------:R-:W-:Y:S01]  /*63f0*/  FMUL R34, R34, R6 ;  /* 0x0000000622227220 */ /* 0x000fe20000400000 */
        /* <DEDUP_REMOVED lines=9> */
[-C--:B--2---:R-:W-:Y:S01]  /*6490*/  FMUL R111, R111, R5.reuse ;  /* 0x000000056f6f7220 */ /* 0x084fe20000400000 */
[-C--:B---3--:R-:W-:Y:S01]  /*64a0*/  FMUL R109, R109, R5.reuse ;  /* 0x000000056d6d7220 */ /* 0x088fe20000400000 */
[-C--:B------:R-:W-:Y:S01]  /*64b0*/  FMUL R90, R90, R5.reuse ;  /* 0x000000055a5a7220 */ /* 0x080fe20000400000 */
[----:B------:R-:W-:-:S05]  /*64c0*/  FMUL R24, R24, R5 ;  /* 0x0000000518187220 */ /* 0x000fca0000400000 */
[----:B------:R-:W-:Y:S04]  /*64d0*/  STL [R1+0x14], R24 ;  /* 0x0000141801007387 */ /* 0x000fe80000100800 */
        /* <DEDUP_REMOVED lines=48> */
[----:B------:R-:W-:Y:S01]  /*67e0*/  STL [R1+0xac], R42 ;  /* 0x0000ac2a01007387 */ /* 0x000fe20000100800 */
[----:B------:R-:W-:-:S03]  /*67f0*/  FMUL R31, R31, R6 ;  /* 0x000000061f1f7220 */ /* 0x000fc60000400000 */
[----:B------:R-:W-:Y:S04]  /*6800*/  STL [R1+0xb8], R41 ;  /* 0x0000b82901007387 */ /* 0x000fe80000100800 */
[----:B------:R-:W-:Y:S01]  /*6810*/  STL [R1+0xbc], R40 ;  /* 0x0000bc2801007387 */ /* 0x000fe20000100800 */
[----:B------:R-:W-:-:S03]  /*6820*/  FMUL R30, R30, R6 ;  /* 0x000000061e1e7220 */ /* 0x000fc60000400000 */
[----:B------:R-:W-:Y:S01]  /*6830*/  STL [R1+0xc8], R39 ;  /* 0x0000c82701007387 */ /* 0x000fe20000100800 */
[----:B------:R-:W-:-:S03]  /*6840*/  FMUL R27, R27, R5 ;  /* 0x000000051b1b7220 */ /* 0x000fc60000400000 */
[----:B------:R-:W-:Y:S04]  /*6850*/  STL [R1+0xcc], R38 ;  /* 0x0000cc2601007387 */ /* 0x000fe80000100800 */
[----:B------:R-:W-:Y:S04]  /*6860*/  STL [R1+0xd8], R37 ;  /* 0x0000d82501007387 */ /* 0x000fe80000100800 */
[----:B------:R-:W-:Y:S04]  /*6870*/  STL [R1+0xdc], R35 ;  /* 0x0000dc2301007387 */ /* 0x000fe80000100800 */
[----:B------:R-:W-:Y:S04]  /*6880*/  STL [R1+0xe8], R34 ;  /* 0x0000e82201007387 */ /* 0x000fe80000100800 */
[----:B------:R0:W-:Y:S04]  /*6890*/  STL [R1+0x390], R5 ;  /* 0x0003900501007387 */ /* 0x0001e80000100800 */
[----:B------:R-:W-:Y:S01]  /*68a0*/  STL [R1+0xec], R31 ;  /* 0x0000ec1f01007387 */ /* 0x000fe20000100800 */
[----:B------:R-:W-:-:S03]  /*68b0*/  FMUL R26, R26, R6 ;  /* 0x000000061a1a7220 */ /* 0x000fc60000400000 */
[----:B0-----:R-:W2:Y:S04]  /*68c0*/  LDL.LU R5, [R1+0x114] ;  /* 0x0001140001057983 */ /* 0x001ea80000300800 */
[----:B------:R-:W-:Y:S04]  /*68d0*/  STL [R1+0xf8], R30 ;  /* 0x0000f81e01007387 */ /* 0x000fe80000100800 */
[----:B------:R-:W-:Y:S04]  /*68e0*/  STL [R1+0xf4], R27 ;  /* 0x0000f41b01007387 */ /* 0x000fe80000100800 */
[----:B------:R0:W-:Y:S04]  /*68f0*/  STL [R1+0x394], R6 ;  /* 0x0003940601007387 */ /* 0x0001e80000100800 */
[----:B0-----:R-:W3:Y:S04]  /*6900*/  LDL.LU R6, [R1+0x134] ;  /* 0x0001340001067983 */ /* 0x001ee80000300800 */
[----:B------:R-:W-:Y:S01]  /*6910*/  STL [R1+0xfc], R26 ;  /* 0x0000fc1a01007387 */ /* 0x000fe20000100800 */
[----:B------:R-:W-:Y:S08]  /*6920*/  MUFU.EX2 R98, R98 ;  /* 0x0000006200627308 */ /* 0x000ff00000000800 */
[----:B------:R-:W-:Y:S08]  /*6930*/  MUFU.EX2 R93, R93 ;  /* 0x0000005d005d7308 */ /* 0x000ff00000000800 */
[----:B------:R-:W-:Y:S08]  /*6940*/  MUFU.EX2 R60, R60 ;  /* 0x0000003c003c7308 */ /* 0x000ff00000000800 */
[----:B------:R-:W-:Y:S08]  /*6950*/  MUFU.EX2 R61, R61 ;  /* 0x0000003d003d7308 */ /* 0x000ff00000000800 */
[----:B------:R-:W-:Y:S08]  /*6960*/  MUFU.EX2 R58, R58 ;  /* 0x0000003a003a7308 */ /* 0x000ff00000000800 */
[----:B------:R-:W-:Y:S08]  /*6970*/  MUFU.EX2 R59, R59 ;  /* 0x0000003b003b7308 */ /* 0x000ff00000000800 */
[----:B------:R-:W-:Y:S08]  /*6980*/  MUFU.EX2 R23, R23 ;  /* 0x0000001700177308 */ /* 0x000ff00000000800 */
[----:B------:R-:W0:Y:S08]  /*6990*/  MUFU.EX2 R56, R56 ;  /* 0x0000003800387308 */ /* 0x000e300000000800 */
[----:B------:R-:W1:Y:S01]  /*69a0*/  MUFU.EX2 R57, R57 ;  /* 0x0000003900397308 */ /* 0x000e620000000800 */
[----:B------:R-:W-:Y:S01]  /*69b0*/  BAR.SYNC.DEFER_BLOCKING 0x0 ;  /* 0x0000000000007b1d */ /* 0x000fe20000010000 */
[----:B--2---:R-:W-:-:S05]  /*69c0*/  F2FP.F16.F32.PACK_AB R24, R5, R25 ;  /* 0x000000190518723e */ /* 0x004fca00000000ff */
[----:B---3--:R-:W-:Y:S04]  /*69d0*/  STL [R1+0x398], R6 ;  /* 0x0003980601007387 */ /* 0x008fe80000100800 */
[----:B------:R2:W-:Y:S04]  /*69e0*/  STL [R1+0x39c], R5 ;  /* 0x00039c0501007387 */ /* 0x0005e80000100800 */
[----:B--2---:R-:W2:Y:S01]  /*69f0*/  LDL.LU R5, [R1+0x13c] ;  /* 0x00013c0001057983 */ /* 0x004ea20000300800 */
[----:B----4-:R-:W-:-:S03]  /*6a00*/  F2FP.F16.F32.PACK_AB R48, R32, R6 ;  /* 0x000000062030723e */ /* 0x010fc600000000ff */
[----:B--2---:R-:W-:Y:S04]  /*6a10*/  STL [R1+0x3a0], R5 ;  /* 0x0003a00501007387 */ /* 0x004fe80000100800 */
[----:B------:R-:W2:Y:S01]  /*6a20*/  LDL.LU R6, [R1+0x138] ;  /* 0x0001380001067983 */ /* 0x000ea20000300800 */
[----:B0-----:R-:W-:Y:S02]  /*6a30*/  F2FP.F16.F32.PACK_AB R41, R56, R23 ;  /* 0x000000173829723e */ /* 0x001fe400000000ff */
[----:B-1----:R-:W-:Y:S02]  /*6a40*/  F2FP.F16.F32.PACK_AB R43, R58, R57 ;  /* 0x000000393a2b723e */ /* 0x002fe400000000ff */
[----:B------:R-:W-:Y:S02]  /*6a50*/  F2FP.F16.F32.PACK_AB R45, R0, R59 ;  /* 0x0000003b002d723e */ /* 0x000fe400000000ff */
[----:B------:R-:W-:-:S02]  /*6a60*/  F2FP.F16.F32.PACK_AB R47, R61, R60 ;  /* 0x0000003c3d2f723e */ /* 0x000fc400000000ff */
[----:B------:R-:W-:Y:S02]  /*6a70*/  F2FP.F16.F32.PACK_AB R51, R64, R65 ;  /* 0x000000414033723e */ /* 0x000fe400000000ff */
[----:B------:R-:W-:Y:S02]  /*6a80*/  F2FP.F16.F32.PACK_AB R49, R68, R69 ;  /* 0x000000454431723e */ /* 0x000fe400000000ff */
[----:B------:R-:W-:Y:S02]  /*6a90*/  F2FP.F16.F32.PACK_AB R55, R72, R73 ;  /* 0x000000494837723e */ /* 0x000fe400000000ff */
[----:B------:R-:W-:Y:S02]  /*6aa0*/  F2FP.F16.F32.PACK_AB R53, R76, R77 ;  /* 0x0000004d4c35723e */ /* 0x000fe400000000ff */
        /* <DEDUP_REMOVED lines=12> */
[----:B------:R-:W-:Y:S01]  /*6b70*/  F2FP.F16.F32.PACK_AB R28, R117, R123 ;  /* 0x0000007b751c723e */ /* 0x000fe200000000ff */
[----:B--2---:R-:W-:Y:S04]  /*6b80*/  STL [R1+0x3a8], R6 ;  /* 0x0003a80601007387 */ /* 0x004fe80000100800 */
[----:B------:R-:W-:Y:S04]  /*6b90*/  STL [R1+0x3ac], R4 ;  /* 0x0003ac0401007387 */ /* 0x000fe80000100800 */
[----:B------:R-:W-:Y:S04]  /*6ba0*/  STL [R1+0x3a4], R99 ;  /* 0x0003a46301007387 */ /* 0x000fe80000100800 */
[----:B------:R-:W-:Y:S04]  /*6bb0*/  STL [R1+0x3b0], R117 ;  /* 0x0003b07501007387 */ /* 0x000fe80000100800 */
[----:B------:R-:W-:Y:S04]  /*6bc0*/  STL [R1+0x43c], R113 ;  /* 0x00043c7101007387 */ /* 0x000fe80000100800 */
[----:B------:R-:W-:Y:S04]  /*6bd0*/  STL [R1+0x438], R106 ;  /* 0x0004386a01007387 */ /* 0x000fe80000100800 */
[----:B------:R-:W-:Y:S04]  /*6be0*/  STL.64 [R1+0x430], R104 ;  /* 0x0004306801007387 */ /* 0x000fe80000100a00 */
[----:B------:R-:W-:Y:S04]  /*6bf0*/  STL.64 [R1+0x428], R102 ;  /* 0x0004286601007387 */ /* 0x000fe80000100a00 */
[----:B------:R-:W-:Y:S04]  /*6c00*/  STL [R1+0x424], R101 ;  /* 0x0004246501007387 */ /* 0x000fe80000100800 */
[----:B------:R-:W-:Y:S04]  /*6c10*/  STL [R1+0x420], R98 ;  /* 0x0004206201007387 */ /* 0x000fe80000100800 */
[----:B------:R-:W-:Y:S04]  /*6c20*/  STL.64 [R1+0x418], R96 ;  /* 0x0004186001007387 */ /* 0x000fe80000100a00 */
[----:B------:R-:W-:Y:S04]  /*6c30*/  STL.64 [R1+0x410], R94 ;  /* 0x0004105e01007387 */ /* 0x000fe80000100a00 */
[----:B------:R-:W-:Y:S04]  /*6c40*/  STL.64 [R1+0x408], R92 ;  /* 0x0004085c01007387 */ /* 0x000fe80000100a00 */
[----:B------:R-:W-:Y:S04]  /*6c50*/  STL [R1+0x404], R91 ;  /* 0x0004045b01007387 */ /* 0x000fe80000100800 */
[----:B------:R-:W-:Y:S04]  /*6c60*/  STL [R1+0x400], R84 ;  /* 0x0004005401007387 */ /* 0x000fe80000100800 */
[----:B------:R-:W-:Y:S04]  /*6c70*/  STL.64 [R1+0x3f8], R80 ;  /* 0x0003f85001007387 */ /* 0x000fe80000100a00 */
[----:B------:R-:W-:Y:S04]  /*6c80*/  STL.64 [R1+0x3f0], R76 ;  /* 0x0003f04c01007387 */ /* 0x000fe80000100a00 */
[----:B------:R-:W-:Y:S04]  /*6c90*/  STL.64 [R1+0x3e0], R72 ;  /* 0x0003e04801007387 */ /* 0x000fe80000100a00 */
[----:B------:R-:W-:Y:S04]  /*6ca0*/  STL.64 [R1+0x3d8], R68 ;  /* 0x0003d84401007387 */ /* 0x000fe80000100a00 */
[----:B------:R-:W-:Y:S04]  /*6cb0*/  STL.64 [R1+0x3d0], R64 ;  /* 0x0003d04001007387 */ /* 0x000fe80000100a00 */
[----:B------:R-:W-:Y:S04]  /*6cc0*/  STL.64 [R1+0x3c8], R60 ;  /* 0x0003c83c01007387 */ /* 0x000fe80000100a00 */
[----:B------:R-:W-:Y:S04]  /*6cd0*/  STL.64 [R1+0x3c0], R58 ;  /* 0x0003c03a01007387 */ /* 0x000fe80000100a00 */
[----:B------:R0:W-:Y:S04]  /*6ce0*/  STL.64 [R1+0x3b8], R56 ;  /* 0x0003b83801007387 */ /* 0x0001e80000100a00 */
[----:B0-----:R-:W2:Y:S04]  /*6cf0*/  LDL.LU.64 R56, [R1] ;  /* 0x0000000001387983 */ /* 0x001ea80000300a00 */
[----:B------:R-:W2:Y:S04]  /*6d00*/  LDL.LU.64 R58, [R1+0x8] ;  /* 0x00000800013a7983 */ /* 0x000ea80000300a00 */
        /* <DEDUP_REMOVED lines=29> */
[----:B------:R-:W2:Y:S01]  /*6ee0*/  LDL.LU.64 R118, [R1+0xf8] ;  /* 0x0000f80001767983 */ /* 0x000ea20000300a00 */
[----:B------:R-:W-:Y:S01]  /*6ef0*/  F2FP.F16.F32.PACK_AB R52, R3, R2 ;  /* 0x000000020334723e */ /* 0x000fe200000000ff */
[----:B------:R-:W-:Y:S08]  /*6f00*/  MUFU.EX2 R7, R7 ;  /* 0x0000000700077308 */ /* 0x000ff00000000800 */
[----:B------:R-:W0:Y:S08]  /*6f10*/  MUFU.EX2 R8, R8 ;  /* 0x0000000800087308 */ /* 0x000e300000000800 */
[----:B------:R-:W-:Y:S08]  /*6f20*/  MUFU.EX2 R9, R9 ;  /* 0x0000000900097308 */ /* 0x000ff00000000800 */
[----:B------:R-:W1:Y:S01]  /*6f30*/  MUFU.EX2 R10, R10 ;  /* 0x0000000a000a7308 */ /* 0x000e620000000800 */
[----:B0-----:R-:W-:-:S02]  /*6f40*/  F2FP.F16.F32.PACK_AB R25, R8, R7 ;  /* 0x000000070819723e */ /* 0x001fc400000000ff */
[----:B-1----:R-:W-:Y:S01]  /*6f50*/  F2FP.F16.F32.PACK_AB R27, R10, R9 ;  /* 0x000000090a1b723e */ /* 0x002fe200000000ff */
[----:B--2---:R-:W-:-:S06]  /*6f60*/  WARPGROUP.ARRIVE ;  /* 0x00000000000079c5 */ /* 0x004fcc0000000000 */
[----:B------:R-:W-:Y:S03]  /*6f70*/  HGMMA.64x128x16.F32 R56, R52, gdesc[UR16], R56, gsb0 ;  /* 0x01e0001034387df0 */ /* 0x000fe60008000838 */
[----:B------:R-:W-:Y:S02]  /*6f80*/  WARPGROUP.DEPBAR.LE gsb0, 0x0 ;  /* 0x00008000000079c5 */ /* 0x000fe40000010000 */
[----:B------:R-:W-:-:S07]  /*6f90*/  WARPGROUP.ARRIVE ;  /* 0x00000000000079c5 */ /* 0x000fce0000000000 */
[----:B------:R-:W-:Y:S01]  /*6fa0*/  HGMMA.64x128x16.F32 R56, R48, gdesc[UR8], R56, gsb0 ;  /* 0x01e0000830387df0 */ /* 0x000fe20008000838 */
[----:B------:R-:W-:Y:S08]  /*6fb0*/  MUFU.EX2 R11, R11 ;  /* 0x0000000b000b7308 */ /* 0x000ff00000000800 */
[----:B------:R-:W0:Y:S08]  /*6fc0*/  MUFU.EX2 R12, R12 ;  /* 0x0000000c000c7308 */ /* 0x000e300000000800 */
[----:B------:R-:W-:Y:S08]  /*6fd0*/  MUFU.EX2 R13, R13 ;  /* 0x0000000d000d7308 */ /* 0x000ff00000000800 */
[----:B------:R-:W1:Y:S01]  /*6fe0*/  MUFU.EX2 R14, R14 ;  /* 0x0000000e000e7308 */ /* 0x000e620000000800 */
[----:B0-----:R-:W-:Y:S01]  /*6ff0*/  F2FP.F16.F32.PACK_AB R29, R12, R11 ;  /* 0x0000000b0c1d723e */ /* 0x001fe200000000ff */
[----:B------:R-:W-:-:S02]  /*7000*/  WARPGROUP.DEPBAR.LE gsb0, 0x0 ;  /* 0x00008000000079c5 */ /* 0x000fc40000010000 */
[----:B------:R-:W-:-:S06]  /*7010*/  WARPGROUP.ARRIVE ;  /* 0x00000000000079c5 */ /* 0x000fcc0000000000 */
[----:B------:R-:W-:Y:S01]  /*7020*/  HGMMA.64x128x16.F32 R56, R24, gdesc[UR24], R56, gsb0 ;  /* 0x01e0001818387df0 */ /* 0x000fe20008000838 */
[----:B-1----:R-:W-:Y:S01]  /*7030*/  F2FP.F16.F32.PACK_AB R31, R14, R13 ;  /* 0x0000000d0e1f723e */ /* 0x002fe200000000ff */
        /* <DEDUP_REMOVED lines=17> */
[----:B-1----:R-:W-:Y:S02]  /*7150*/  F2FP.F16.F32.PACK_AB R39, R22, R21 ;  /* 0x000000151627723e */ /* 0x002fe400000000ff */
[----:B------:R-:W-:Y:S02]  /*7160*/  WARPGROUP.DEPBAR.LE gsb0, 0x0 ;  /* 0x00008000000079c5 */ /* 0x000fe40000010000 */
[----:B------:R-:W-:-:S07]  /*7170*/  WARPGROUP.ARRIVE ;  /* 0x00000000000079c5 */ /* 0x000fce0000000000 */
[----:B------:R-:W-:Y:S03]  /*7180*/  HGMMA.64x128x16.F32 R56, R36, gdesc[UR36], R56, gsb0 ;  /* 0x01e0002424387df0 */ /* 0x000fe60008000838 */
[----:B------:R-:W-:Y:S02]  /*7190*/  WARPGROUP.DEPBAR.LE gsb0, 0x0 ;  /* 0x00008000000079c5 */ /* 0x000fe40000010000 */
[----:B------:R-:W-:-:S07]  /*71a0*/  WARPGROUP.ARRIVE ;  /* 0x00000000000079c5 */ /* 0x000fce0000000000 */
[----:B------:R-:W-:Y:S01]  /*71b0*/  HGMMA.64x128x16.F32 R56, R40, gdesc[UR40], R56, gsb0 ;  /* 0x01e0002828387df0 */ /* 0x000fe20008000838 */
[----:B------:R-:W-:Y:S01]  /*71c0*/  MOV R24, R2 ;  /* 0x0000000200187202 */ /* 0x000fe20000000f00 */
[----:B------:R-:W-:-:S04]  /*71d0*/  IMAD.MOV.U32 R5, RZ, RZ, R3 ;  /* 0x000000ffff057224 */ /* 0x000fc800078e0003 */
[----:B------:R-:W-:Y:S01]  /*71e0*/  FADD R24, R24, R5 ;  /* 0x0000000518187221 */ /* 0x000fe20000000000 */
[----:B------:R-:W-:Y:S02]  /*71f0*/  WARPGROUP.DEPBAR.LE gsb0, 0x0 ;  /* 0x00008000000079c5 */ /* 0x000fe40000010000 */
        /* <DEDUP_REMOVED lines=28> */
[----:B------:R-:W-:Y:S04]  /*73c0*/  STL.64 [R1+0xe8], R114 ;  /* 0x0000e87201007387 */ /* 0x000fe80000100a00 */
[----:B------:R-:W-:Y:S04]  /*73d0*/  STL.64 [R1+0xf0], R116 ;  /* 0x0000f07401007387 */ /* 0x000fe80000100a00 */
[----:B------:R1:W-:Y:S04]  /*73e0*/  STL.64 [R1+0xf8], R118 ;  /* 0x0000f87601007387 */ /* 0x0003e80000100a00 */
[----:B0-----:R-:W2:Y:S04]  /*73f0*/  LDL.LU R113, [R1+0x43c] ;  /* 0x00043c0001717983 */ /* 0x001ea80000300800 */
[----:B------:R-:W3:Y:S04]  /*7400*/  LDL.LU R106, [R1+0x438] ;  /* 0x00043800016a7983 */ /* 0x000ee80000300800 */
[----:B------:R-:W4:Y:S04]  /*7410*/  LDL.LU.64 R104, [R1+0x430] ;  /* 0x0004300001687983 */ /* 0x000f280000300a00 */
[----:B------:R-:W5:Y:S04]  /*7420*/  LDL.LU.64 R102, [R1+0x428] ;  /* 0x0004280001667983 */ /* 0x000f680000300a00 */
[----:B------:R-:W5:Y:S04]  /*7430*/  LDL.LU R101, [R1+0x424] ;  /* 0x0004240001657983 */ /* 0x000f680000300800 */
[----:B------:R-:W5:Y:S04]  /*7440*/  LDL.LU R98, [R1+0x420] ;  /* 0x0004200001627983 */ /* 0x000f680000300800 */
[----:B------:R-:W5:Y:S04]  /*7450*/  LDL.LU.64 R96, [R1+0x418] ;  /* 0x0004180001607983 */ /* 0x000f680000300a00 */
[----:B------:R-:W5:Y:S04]  /*7460*/  LDL.LU.64 R94, [R1+0x410] ;  /* 0x00041000015e7983 */ /* 0x000f680000300a00 */
[----:B------:R-:W5:Y:S04]  /*7470*/  LDL.LU.64 R92, [R1+0x408] ;  /* 0x00040800015c7983 */ /* 0x000f680000300a00 */
[----:B------:R-:W5:Y:S04]  /*7480*/  LDL.LU R91, [R1+0x404] ;  /* 0x00040400015b7983 */ /* 0x000f680000300800 */
[----:B------:R-:W5:Y:S04]  /*7490*/  LDL.LU R84, [R1+0x400] ;  /* 0x0004000001547983 */ /* 0x000f680000300800 */
[----:B------:R-:W5:Y:S04]  /*74a0*/  LDL.LU.64 R80, [R1+0x3f8] ;  /* 0x0003f80001507983 */ /* 0x000f680000300a00 */
[----:B------:R-:W2:Y:S01]  /*74b0*/  LDL.LU.64 R76, [R1+0x3f0] ;  /* 0x0003f000014c7983 */ /* 0x000ea20000300a00 */
[----:B------:R-:W-:-:S03]  /*74c0*/  MOV R62, R58 ;  /* 0x0000003a003e7202 */ /* 0x000fc60000000f00 */
[----:B------:R-:W3:Y:S01]  /*74d0*/  LDL.LU.64 R72, [R1+0x3e0] ;  /* 0x0003e00001487983 */ /* 0x000ee20000300a00 */
[----:B------:R-:W-:-:S03]  /*74e0*/  MOV R2, R56 ;  /* 0x0000003800027202 */ /* 0x000fc60000000f00 */
[----:B------:R-:W4:Y:S01]  /*74f0*/  LDL.LU.64 R68, [R1+0x3d8] ;  /* 0x0003d80001447983 */ /* 0x000f220000300a00 */
[----:B------:R-:W-:-:S03]  /*7500*/  IMAD.MOV.U32 R3, RZ, RZ, R57 ;  /* 0x000000ffff037224 */ /* 0x000fc600078e0039 */
[----:B------:R-:W5:Y:S04]  /*7510*/  LDL.LU.64 R64, [R1+0x3d0] ;  /* 0x0003d00001407983 */ /* 0x000f680000300a00 */
[----:B------:R-:W5:Y:S04]  /*7520*/  LDL.LU.64 R60, [R1+0x3c8] ;  /* 0x0003c800013c7983 */ /* 0x000f680000300a00 */
[----:B------:R-:W5:Y:S04]  /*7530*/  LDL.LU.64 R58, [R1+0x3c0] ;  /* 0x0003c000013a7983 */ /* 0x000f680000300a00 */
[----:B------:R-:W5:Y:S04]  /*7540*/  LDL.LU.64 R56, [R1+0x3b8] ;  /* 0x0003b80001387983 */ /* 0x000f680000300a00 */
[----:B------:R-:W5:Y:S04]  /*7550*/  LDL.LU R63, [R1+0xc] ;  /* 0x00000c00013f7983 */ /* 0x000f680000300800 */
        /* <DEDUP_REMOVED lines=9> */
[----:B-1----:R-:W5:Y:S04]  /*75f0*/  LDL.LU R119, [R1+0x34] ;  /* 0x0000340001777983 */ /* 0x002f680000300800 */
        /* <DEDUP_REMOVED lines=51> */
[----:B------:R-:W4:Y:S04]  /*7930*/  LDL.LU R6, [R1+0x3a8] ;  /* 0x0003a80001067983 */ /* 0x000f280000300800 */
[----:B------:R-:W5:Y:S04]  /*7940*/  LDL.LU R25, [R1+0xfc] ;  /* 0x0000fc0001197983 */ /* 0x000f680000300800 */
[----:B------:R-:W5:Y:S04]  /*7950*/  LDL.LU R99, [R1+0x3a4] ;  /* 0x0003a40001637983 */ /* 0x000f680000300800 */
[----:B------:R-:W4:Y:S01]  /*7960*/  LDL.LU R5, [R1+0x3a0] ;  /* 0x0003a00001057983 */ /* 0x000f220000300800 */
[----:B--2---:R-:W-:-:S03]  /*7970*/  FADD R76, R77, R76 ;  /* 0x0000004c4d4c7221 */ /* 0x004fc60000000000 */
[----:B------:R-:W2:Y:S01]  /*7980*/  LDL.LU R77, [R1+0x11c] ;  /* 0x00011c00014d7983 */ /* 0x000ea20000300800 */
[----:B---3--:R-:W-:Y:S01]  /*7990*/  FADD R76, R73, R76 ;  /* 0x0000004c494c7221 */ /* 0x008fe20000000000 */
[----:B----4-:R-:W-:Y:S02]  /*79a0*/  FADD R24, R5, R24 ;  /* 0x0000001805187221 */ /* 0x010fe40000000000 */
[----:B------:R-:W3:Y:S02]  /*79b0*/  LDL.LU R5, [R1+0x39c] ;  /* 0x00039c0001057983 */ /* 0x000ee40000300800 */
[----:B------:R-:W-:Y:S02]  /*79c0*/  FADD R24, R6, R24 ;  /* 0x0000001806187221 */ /* 0x000fe40000000000 */
[----:B------:R-:W4:Y:S04]  /*79d0*/  LDL.LU R73, [R1+0x128] ;  /* 0x0001280001497983 */ /* 0x000f280000300800 */
[----:B------:R-:W5:Y:S01]  /*79e0*/  LDL.LU R6, [R1+0x398] ;  /* 0x0003980001067983 */ /* 0x000f620000300800 */
[----:B------:R-:W-:-:S03]  /*79f0*/  FADD R76, R72, R76 ;  /* 0x0000004c484c7221 */ /* 0x000fc60000000000 */
[----:B------:R-:W2:Y:S01]  /*7a00*/  LDL.LU R72, [R1+0x12c] ;  /* 0x00012c0001487983 */ /* 0x000ea20000300800 */
[----:B------:R-:W-:Y:S01]  /*7a10*/  FADD R76, R69, R76 ;  /* 0x0000004c454c7221 */ /* 0x000fe20000000000 */
[----:B-----5:R-:W-:Y:S02]  /*7a20*/  FADD R24, R6, R24 ;  /* 0x0000001806187221 */ /* 0x020fe40000000000 */
[----:B------:R-:W5:Y:S04]  /*7a30*/  LDL.LU R6, [R1+0x394] ;  /* 0x0003940001067983 */ /* 0x000f680000300800 */
[----:B------:R-:W3:Y:S01]  /*7a40*/  LDL.LU R69, [R1+0x130] ;  /* 0x0001300001457983 */ /* 0x000ee20000300800 */
[----:B------:R-:W-:-:S04]  /*7a50*/  FADD R76, R68, R76 ;  /* 0x0000004c444c7221 */ /* 0x000fc80000000000 */
[----:B------:R-:W-:-:S04]  /*7a60*/  FADD R76, R65, R76 ;  /* 0x0000004c414c7221 */ /* 0x000fc80000000000 */
[----:B------:R-:W-:-:S04]  /*7a70*/  FADD R76, R64, R76 ;  /* 0x0000004c404c7221 */ /* 0x000fc80000000000 */
[----:B------:R-:W-:-:S04]  /*7a80*/  FADD R76, R7, R76 ;  /* 0x0000004c074c7221 */ /* 0x000fc80000000000 */
[----:B------:R-:W-:-:S04]  /*7a90*/  FADD R76, R8, R76 ;  /* 0x0000004c084c7221 */ /* 0x000fc80000000000 */
[----:B------:R-:W-:-:S04]  /*7aa0*/  FADD R76, R9, R76 ;  /* 0x0000004c094c7221 */ /* 0x000fc80000000000 */
[----:B------:R-:W-:Y:S01]  /*7ab0*/  FADD R76, R10, R76 ;  /* 0x0000004c0a4c7221 */ /* 0x000fe20000000000 */
[----:B---3--:R-:W-:-:S04]  /*7ac0*/  FADD R24, R69, R24 ;  /* 0x0000001845187221 */ /* 0x008fc80000000000 */
[----:B--2---:R-:W-:-:S04]  /*7ad0*/  FADD R24, R72, R24 ;  /* 0x0000001848187221 */ /* 0x004fc80000000000 */
[----:B----4-:R-:W-:-:S04]  /*7ae0*/  FADD R24, R73, R24 ;  /* 0x0000001849187221 */ /* 0x010fc80000000000 */
[----:B------:R-:W-:-:S04]  /*7af0*/  FADD R24, R77, R24 ;  /* 0x000000184d187221 */ /* 0x000fc80000000000 */
[----:B------:R-:W-:Y:S02]  /*7b00*/  FADD R24, R5, R24 ;  /* 0x0000001805187221 */ /* 0x000fe40000000000 */
[----:B------:R-:W2:Y:S02]  /*7b10*/  LDL.LU R5, [R1+0x390] ;  /* 0x0003900001057983 */ /* 0x000ea40000300800 */
[----:B------:R-:W-:Y:S02]  /*7b20*/  FADD R24, R4, R24 ;  /* 0x0000001804187221 */ /* 0x000fe40000000000 */
[----:B------:R-:W3:Y:S02]  /*7b30*/  LDL.LU R4, [R1+0x38c] ;  /* 0x00038c0001047983 */ /* 0x000ee40000300800 */
[----:B------:R-:W-:Y:S02]  /*7b40*/  FADD R24, R99, R24 ;  /* 0x0000001863187221 */ /* 0x000fe40000000000 */
[----:B------:R-:W4:Y:S01]  /*7b50*/  LDL.LU R99, [R1+0x388] ;  /* 0x0003880001637983 */ /* 0x000f220000300800 */
[----:B------:R-:W-:Y:S01]  /*7b60*/  FADD R76, R11, R76 ;  /* 0x0000004c0b4c7221 */ /* 0x000fe20000000000 */
[----:B------:R-:W-:-:S03]  /*7b70*/  FADD R24, R123, R24 ;  /* 0x000000187b187221 */ /* 0x000fc60000000000 */
        /* <DEDUP_REMOVED lines=23> */
[----:B------:R-:W-:Y:S01]  /*7cf0*/  FADD R24, R95, R24 ;  /* 0x000000185f187221 */ /* 0x000fe20000000000 */
[----:B------:R-:W-:Y:S01]  /*7d00*/  IMAD.MOV.U32 R68, RZ, RZ, R122 ;  /* 0x000000ffff447224 */ /* 0x000fe200078e007a */
[----:B------:R-:W-:Y:S01]  /*7d10*/  MOV R69, R121 ;  /* 0x0000007900457202 */ /* 0x000fe20000000f00 */
        /* <DEDUP_REMOVED lines=21> */
[----:B------:R-:W-:-:S02]  /*7e70*/  MOV R117, R31 ;  /* 0x0000001f00757202 */ /* 0x000fc40000000f00 */
[----:B------:R-:W-:Y:S02]  /*7e80*/  MOV R119, R29 ;  /* 0x0000001d00777202 */ /* 0x000fe40000000f00 */
[----:B------:R-:W-:Y:S02]  /*7e90*/  MOV R121, R27 ;  /* 0x0000001b00797202 */ /* 0x000fe40000000f00 */
[----:B------:R-:W-:Y:S01]  /*7ea0*/  MOV R123, R25 ;  /* 0x00000019007b7202 */ /* 0x000fe20000000f00 */
[----:B----4-:R-:W-:Y:S04]  /*7eb0*/  STL [R1+0x37c], R99 ;  /* 0x00037c6301007387 */ /* 0x010fe80000100800 */
[----:B------:R0:W-:Y:S04]  /*7ec0*/  STL [R1+0x378], R94 ;  /* 0x0003785e01007387 */ /* 0x0001e80000100800 */
[----:B------:R1:W-:Y:S04]  /*7ed0*/  STL.64 [R1+0x370], R92 ;  /* 0x0003705c01007387 */ /* 0x0003e80000100a00 */
[----:B------:R4:W-:Y:S04]  /*7ee0*/  STL [R1+0x36c], R91 ;  /* 0x00036c5b01007387 */ /* 0x0009e80000100800 */
[----:B------:R5:W-:Y:S01]  /*7ef0*/  STL [R1+0x368], R84 ;  /* 0x0003685401007387 */ /* 0x000be20000100800 */
[----:B0-----:R-:W-:-:S03]  /*7f00*/  IMAD.MOV.U32 R94, RZ, RZ, R108 ;  /* 0x000000ffff5e7224 */ /* 0x001fc600078e006c */
[----:B------:R0:W-:Y:S01]  /*7f10*/  STL.64 [R1+0x360], R80 ;  /* 0x0003605001007387 */ /* 0x0001e20000100a00 */
[----:B-1----:R-:W-:Y:S01]  /*7f20*/  IMAD.MOV.U32 R92, RZ, RZ, R110 ;  /* 0x000000ffff5c7224 */ /* 0x002fe200078e006e */
[----:B----4-:R-:W-:Y:S02]  /*7f30*/  MOV R91, R111 ;  /* 0x0000006f005b7202 */ /* 0x010fe40000000f00 */
[----:B------:R1:W-:Y:S01]  /*7f40*/  STL [R1+0x358], R76 ;  /* 0x0003584c01007387 */ /* 0x0003e20000100800 */
[----:B------:R-:W-:Y:S01]  /*7f50*/  MOV R93, R109 ;  /* 0x0000006d005d7202 */ /* 0x000fe20000000f00 */
[----:B-----5:R-:W-:Y:S01]  /*7f60*/  IMAD.MOV.U32 R84, RZ, RZ, R112 ;  /* 0x000000ffff547224 */ /* 0x020fe200078e0070 */
[----:B------:R-:W-:Y:S01]  /*7f70*/  MOV R99, R53 ;  /* 0x0000003500637202 */ /* 0x000fe20000000f00 */
[----:B------:R4:W-:Y:S01]  /*7f80*/  STL.64 [R1+0x350], R60 ;  /* 0x0003503c01007387 */ /* 0x0009e20000100a00 */
[----:B------:R-:W-:Y:S01]  /*7f90*/  IMAD.MOV.U32 R108, RZ, RZ, R40 ;  /* 0x000000ffff6c7224 */ /* 0x000fe200078e0028 */
[----:B------:R-:W-:Y:S01]  /*7fa0*/  MOV R109, R39 ;  /* 0x00000027006d7202 */ /* 0x000fe20000000f00 */
[----:B------:R-:W-:Y:S01]  /*7fb0*/  IMAD.MOV.U32 R110, RZ, RZ, R38 ;  /* 0x000000ffff6e7224 */ /* 0x000fe200078e0026 */
[----:B0-----:R-:W-:Y:S01]  /*7fc0*/  MOV R81, R114 ;  /* 0x0000007200517202 */ /* 0x001fe20000000f00 */
[----:B------:R-:W-:Y:S01]  /*7fd0*/  IMAD.MOV.U32 R80, RZ, RZ, R115 ;  /* 0x000000ffff507224 */ /* 0x000fe200078e0073 */
[----:B------:R-:W-:Y:S01]  /*7fe0*/  MOV R111, R37 ;  /* 0x00000025006f7202 */ /* 0x000fe20000000f00 */
[----:B-1----:R-:W-:Y:S01]  /*7ff0*/  IMAD.MOV.U32 R76, RZ, RZ, R118 ;  /* 0x000000ffff4c7224 */ /* 0x002fe200078e0076 */
[----:B------:R-:W-:Y:S01]  /*8000*/  MOV R115, R33 ;  /* 0x0000002100737202 */ /* 0x000fe20000000f00 */
[----:B------:R-:W-:-:S02]  /*8010*/  IMAD.MOV.U32 R112, RZ, RZ, R36 ;  /* 0x000000ffff707224 */ /* 0x000fc400078e0024 */
[----:B------:R-:W-:Y:S01]  /*8020*/  IMAD.MOV.U32 R114, RZ, RZ, R34 ;  /* 0x000000ffff727224 */ /* 0x000fe200078e0022 */
[----:B----4-:R-:W-:Y:S01]  /*8030*/  MOV R61, R3 ;  /* 0x00000003003d7202 */ /* 0x010fe20000000f00 */
[----:B------:R-:W-:Y:S02]  /*8040*/  IMAD.MOV.U32 R60, RZ, RZ, R2 ;  /* 0x000000ffff3c7224 */ /* 0x000fe400078e0002 */
[----:B------:R-:W-:Y:S01]  /*8050*/  IMAD.MOV.U32 R118, RZ, RZ, R30 ;  /* 0x000000ffff767224 */ /* 0x000fe200078e001e */
[----:B------:R-:W4:Y:S04]  /*8060*/  LDL.LU R2, [R1+0x384] ;  /* 0x0003840001027983 */ /* 0x000f280000300800 */
[----:B------:R-:W5:Y:S01]  /*8070*/  LDL.LU R3, [R1+0x380] ;  /* 0x0003800001037983 */ /* 0x000f620000300800 */
[----:B------:R-:W-:-:S06]  /*8080*/  WARPGROUP.ARRIVE ;  /* 0x00000000000079c5 */ /* 0x000fcc0000000000 */
[----:B------:R-:W-:Y:S01]  /*8090*/  HGMMA.64x128x16.F32 R60, R44, gdesc[UR12], R60, gsb0 ;  /* 0x01e0000c2c3c7df0 */ /* 0x000fe2000800083c */
[----:B------:R-:W-:Y:S04]  /*80a0*/  STL.64 [R1+0x348], R58 ;  /* 0x0003483a01007387 */ /* 0x000fe80000100a00 */
[----:B------:R-:W-:Y:S01]  /*80b0*/  STL.64 [R1+0x340], R56 ;  /* 0x0003403801007387 */ /* 0x000fe20000100a00 */
[----:B------:R-:W-:-:S03]  /*80c0*/  WARPGROUP.DEPBAR.LE gsb0, 0x0 ;  /* 0x00008000000079c5 */ /* 0x000fc60000010000 */
[----:B------:R-:W-:Y:S04]  /*80d0*/  STL.64 [R1], R60 ;  /* 0x0000003c01007387 */ /* 0x000fe80000100a00 */
        /* <DEDUP_REMOVED lines=19> */
[----:B------:R3:W-:Y:S04]  /*8210*/  STL.64 [R1+0xa0], R100 ;  /* 0x0000a06401007387 */ /* 0x0007e80000100a00 */
        /* <DEDUP_REMOVED lines=11> */
[----:B0-----:R-:W5:Y:S04]  /*82d0*/  LDL.LU R99, [R1+0x37c] ;  /* 0x00037c0001637983 */ /* 0x001f680000300800 */
[----:B------:R-:W2:Y:S04]  /*82e0*/  LDL.LU R94, [R1+0x378] ;  /* 0x00037800015e7983 */ /* 0x000ea80000300800 */
[----:B------:R-:W5:Y:S04]  /*82f0*/  LDL.LU.64 R92, [R1+0x370] ;  /* 0x00037000015c7983 */ /* 0x000f680000300a00 */
[----:B------:R-:W5:Y:S04]  /*8300*/  LDL.LU R91, [R1+0x36c] ;  /* 0x00036c00015b7983 */ /* 0x000f680000300800 */
[----:B------:R-:W5:Y:S04]  /*8310*/  LDL.LU R84, [R1+0x368] ;  /* 0x0003680001547983 */ /* 0x000f680000300800 */
[----:B------:R-:W5:Y:S04]  /*8320*/  LDL.LU.64 R80, [R1+0x360] ;  /* 0x0003600001507983 */ /* 0x000f680000300a00 */
[----:B------:R-:W5:Y:S04]  /*8330*/  LDL.LU R76, [R1+0x358] ;  /* 0x00035800014c7983 */ /* 0x000f680000300800 */
[----:B------:R-:W5:Y:S04]  /*8340*/  LDL.LU.64 R60, [R1+0x350] ;  /* 0x00035000013c7983 */ /* 0x000f680000300a00 */
[----:B------:R-:W5:Y:S04]  /*8350*/  LDL.LU.64 R58, [R1+0x348] ;  /* 0x00034800013a7983 */ /* 0x000f680000300a00 */
[----:B------:R-:W5:Y:S04]  /*8360*/  LDL.LU.64 R56, [R1+0x340] ;  /* 0x0003400001387983 */ /* 0x000f680000300a00 */
[----:B------:R-:W5:Y:S04]  /*8370*/  LDL.LU R11, [R1+0x124] ;  /* 0x00012400010b7983 */ /* 0x000f680000300800 */
[----:B------:R-:W5:Y:S01]  /*8380*/  LDL.LU R10, [R1+0x120] ;  /* 0x00012000010a7983 */ /* 0x000f620000300800 */
[----:B------:R-:W-:-:S04]  /*8390*/  UIADD3 UR4, UR4, 0x80, URZ ;  /* 0x0000008004047890 */ /* 0x000fc8000fffe03f */
[----:B------:R-:W-:-:S06]  /*83a0*/  UISETP.GE.AND UP0, UPT, UR4, UR44, UPT ;  /* 0x0000002c0400728c */ /* 0x000fcc000bf06270 */
[----:B------:R-:W-:Y:S01]  /*83b0*/  PLOP3.LUT P0, PT, PT, PT, UP0, 0x80, 0x0 ;  /* 0x000000000000781c */ /* 0x000fe20003f0f008 */
[----:B------:R-:W-:Y:S01]  /*83c0*/  ULEA UR5, UR7, UR5, 0x7 ;  /* 0x0000000507057291 */ /* 0x000fe2000f8e383f */
[----:B----4-:R-:W-:Y:S01]  /*83d0*/  IMAD.MOV.U32 R89, RZ, RZ, R2 ;  /* 0x000000ffff597224 */ /* 0x010fe200078e0002 */
[----:B---3--:R-:W-:Y:S01]  /*83e0*/  MOV R100, R4 ;  /* 0x0000000400647202 */ /* 0x008fe20000000f00 */
[----:B--2---:R-:W-:-:S04]  /*83f0*/  FADD R24, R94, R24 ;  /* 0x000000185e187221 */ /* 0x004fc80000000000 */
[----:B-----5:R-:W-:-:S04]  /*8400*/  FADD R24, R93, R24 ;  /* 0x000000185d187221 */ /* 0x020fc80000000000 */
[----:B------:R-:W-:-:S04]  /*8410*/  FADD R24, R92, R24 ;  /* 0x000000185c187221 */ /* 0x000fc80000000000 */
[----:B------:R-:W-:-:S04]  /*8420*/  FADD R24, R91, R24 ;  /* 0x000000185b187221 */ /* 0x000fc80000000000 */
[----:B------:R-:W-:Y:S01]  /*8430*/  FADD R24, R84, R24 ;  /* 0x0000001854187221 */ /* 0x000fe20000000000 */
[----:B------:R-:W-:-:S04]  /*8440*/  FADD R76, R56, R76 ;  /* 0x0000004c384c7221 */ /* 0x000fc80000000000 */
[----:B------:R-:W-:-:S04]  /*8450*/  FADD R76, R57, R76 ;  /* 0x0000004c394c7221 */ /* 0x000fc80000000000 */
[----:B------:R-:W-:-:S04]  /*8460*/  FADD R76, R58, R76 ;  /* 0x0000004c3a4c7221 */ /* 0x000fc80000000000 */
[----:B------:R-:W-:Y:S01]  /*8470*/  FADD R76, R59, R76 ;  /* 0x0000004c3b4c7221 */ /* 0x000fe20000000000 */
[----:B------:R-:W-:-:S03]  /*8480*/  FADD R24, R81, R24 ;  /* 0x0000001851187221 */ /* 0x000fc60000000000 */
[----:B------:R-:W-:Y:S01]  /*8490*/  FADD R76, R0, R76 ;  /* 0x0000004c004c7221 */ /* 0x000fe20000000000 */
[----:B------:R-:W-:-:S03]  /*84a0*/  FADD R24, R80, R24 ;  /* 0x0000001850187221 */ /* 0x000fc60000000000 */
[----:B------:R-:W-:-:S04]  /*84b0*/  FADD R76, R60, R76 ;  /* 0x0000004c3c4c7221 */ /* 0x000fc80000000000 */
[----:B------:R-:W-:Y:S01]  /*84c0*/  FADD R76, R61, R76 ;  /* 0x0000004c3d4c7221 */ /* 0x000fe20000000000 */
[----:B------:R-:W0:Y:S04]  /*84d0*/  SHFL.BFLY PT, R0, R24, 0x2, 0x1f ;  /* 0x0c401f0018007f89 */ /* 0x000e2800000e0000 */
[----:B------:R-:W1:Y:S01]  /*84e0*/  SHFL.BFLY PT, R7, R76, 0x2, 0x1f ;  /* 0x0c401f004c077f89 */ /* 0x000e6200000e0000 */
[----:B0-----:R-:W-:Y:S01]  /*84f0*/  FADD R0, R24, R0 ;  /* 0x0000000018007221 */ /* 0x001fe20000000000 */
[----:B-1----:R-:W-:-:S04]  /*8500*/  FADD R7, R76, R7 ;  /* 0x000000074c077221 */ /* 0x002fc80000000000 */
[----:B------:R-:W0:Y:S04]  /*8510*/  SHFL.BFLY PT, R8, R0, 0x1, 0x1f ;  /* 0x0c201f0000087f89 */ /* 0x000e2800000e0000 */
[----:B------:R-:W1:Y:S01]  /*8520*/  SHFL.BFLY PT, R9, R7, 0x1, 0x1f ;  /* 0x0c201f0007097f89 */ /* 0x000e6200000e0000 */
[----:B0-----:R-:W-:Y:S01]  /*8530*/  FADD R8, R0, R8 ;  /* 0x0000000800087221 */ /* 0x001fe20000000000 */
[----:B-1----:R-:W-:-:S03]  /*8540*/  FADD R9, R7, R9 ;  /* 0x0000000907097221 */ /* 0x002fc60000000000 */
[----:B------:R-:W-:Y:S01]  /*8550*/  FFMA R11, R5, R11, R8 ;  /* 0x0000000b050b7223 */ /* 0x000fe20000000008 */
[----:B------:R-:W-:-:S04]  /*8560*/  FFMA R10, R6, R10, R9 ;  /* 0x0000000a060a7223 */ /* 0x000fc80000000009 */
[----:B------:R1:W-:Y:S04]  /*8570*/  STL [R1+0x124], R11 ;  /* 0x0001240b01007387 */ /* 0x0003e80000100800 */
[----:B------:R1:W-:Y:S01]  /*8580*/  STL [R1+0x120], R10 ;  /* 0x0001200a01007387 */ /* 0x0003e20000100800 */
[----:B------:R-:W-:Y:S01]  /*8590*/  IMAD R3, R99, 0x80, R3 ;  /* 0x0000008063037824 */ /* 0x000fe200078e0203 */
[----:B------:R-:W-:Y:S01]  /*85a0*/  MOV R0, R4 ;  /* 0x0000000400007202 */ /* 0x000fe20000000f00 */
[----:B------:R-:W-:Y:S06]  /*85b0*/  @!P0 BRA `(.L_x_1) ;  /* 0xffffffac00088947 */ /* 0x000fec000383ffff */
.L_x_0:
[----:B------:R-:W2:Y:S01]  /*85c0*/  LDL.LU R3, [R1+0x120] ;  /* 0x0001200001037983 */ /* 0x000ea20000300800 */
[----:B------:R-:W0:Y:S01]  /*85d0*/  LDC R115, c[0x0][0x278] ;  /* 0x00009e00ff737b82 */ /* 0x000e220000000800 */
[----:B------:R-:W-:Y:S02]  /*85e0*/  ULDC.64 UR4, c[0x0][0x270] ;  /* 0x00009c0000047ab9 */ /* 0x000fe40000000a00 */
[----:B------:R-:W3:Y:S04]  /*85f0*/  LDL.LU R22, [R1+0x124] ;  /* 0x0001240001167983 */ /* 0x000ee80000300800 */
[----:B------:R-:W4:Y:S04]  /*8600*/  LDL.LU R5, [R1+0xfc] ;  /* 0x0000fc0001057983 */ /* 0x000f280000300800 */
[----:B------:R-:W5:Y:S04]  /*8610*/  LDL.LU R64, [R1+0xf8] ;  /* 0x0000f80001407983 */ /* 0x000f680000300800 */
[----:B------:R-:W3:Y:S04]  /*8620*/  LDL.LU R63, [R1+0xec] ;  /* 0x0000ec00013f7983 */ /* 0x000ee80000300800 */
        /* <DEDUP_REMOVED lines=10> */
[----:B-1----:R-:W3:Y:S04]  /*86d0*/  LDL.LU R10, [R1+0x98] ;  /* 0x00009800010a7983 */ /* 0x002ee80000300800 */
        /* <DEDUP_REMOVED lines=46> */
[----:B------:R-:W3:Y:S01]  /*89c0*/  LDL.LU R65, [R1+0xc] ;  /* 0x00000c0001417983 */ /* 0x000ee20000300800 */
[----:B--2---:R-:W-:Y:S01]  /*89d0*/  FSETP.GT.AND P0, PT, |R3|, 8.50705917302346158658e+37, PT ;  /* 0x7e8000000300780b */ /* 0x004fe20003f04200 */
[----:B----4-:R-:W-:Y:S01]  /*89e0*/  FMUL R71, R5, 0.25 ;  /* 0x3e80000005477820 */ /* 0x010fe20000400000 */
[----:B-----5:R-:W-:-:S04]  /*89f0*/  FMUL R70, R64, 0.25 ;  /* 0x3e80000040467820 */ /* 0x020fc80000400000 */
[----:B------:R-:W-:Y:S01]  /*8a00*/  FSEL R71, R71, R5, P0 ;  /* 0x0000000547477208 */ /* 0x000fe20000000000 */
[----:B---3--:R-:W-:Y:S01]  /*8a10*/  FMUL R67, R63, 0.25 ;  /* 0x3e8000003f437820 */ /* 0x008fe20000400000 */
[----:B------:R-:W-:Y:S01]  /*8a20*/  FSEL R70, R70, R64, P0 ;  /* 0x0000004046467208 */ /* 0x000fe20000000000 */
[----:B------:R-:W-:-:S03]  /*8a30*/  FMUL R74, R61, 0.25 ;  /* 0x3e8000003d4a7820 */ /* 0x000fc60000400000 */
[----:B------:R-:W-:Y:S01]  /*8a40*/  FSEL R67, R67, R63, P0 ;  /* 0x0000003f43437208 */ /* 0x000fe20000000000 */
[----:B------:R-:W-:Y:S01]  /*8a50*/  FMUL R5, R53, 0.25 ;  /* 0x3e80000035057820 */ /* 0x000fe20000400000 */
[----:B------:R-:W-:Y:S01]  /*8a60*/  FSEL R74, R74, R61, P0 ;  /* 0x0000003d4a4a7208 */ /* 0x000fe20000000000 */
[----:B------:R-:W-:-:S03]  /*8a70*/  FMUL R63, R41, 0.25 ;  /* 0x3e800000293f7820 */ /* 0x000fc60000400000 */
[----:B------:R-:W-:Y:S01]  /*8a80*/  FSEL R5, R5, R53, P0 ;  /* 0x0000003505057208 */ /* 0x000fe20000000000 */
[----:B------:R-:W-:Y:S01]  /*8a90*/  FMUL R61, R54, 0.25 ;  /* 0x3e800000363d7820 */ /* 0x000fe20000400000 */
[----:B------:R-:W1:Y:S01]  /*8aa0*/  S2R R121, SR_TID.X ;  /* 0x0000000000797919 */ /* 0x000e620000002100 */
[----:B------:R-:W-:Y:S02]  /*8ab0*/  FSEL R63, R63, R41, P0 ;  /* 0x000000293f3f7208 */ /* 0x000fe40000000000 */
[----:B------:R-:W-:Y:S01]  /*8ac0*/  FSETP.GT.AND P1, PT, |R22|, 8.50705917302346158658e+37, PT ;  /* 0x7e8000001600780b */ /* 0x000fe20003f24200 */
[----:B------:R-:W-:Y:S01]  /*8ad0*/  FMUL R83, R52, 0.25 ;  /* 0x3e80000034537820 */ /* 0x000fe20000400000 */
[----:B------:R-:W-:Y:S01]  /*8ae0*/  FSEL R61, R61, R54, P0 ;  /* 0x000000363d3d7208 */ /* 0x000fe20000000000 */
[----:B------:R-:W-:Y:S01]  /*8af0*/  FMUL R41, R7, 0.25 ;  /* 0x3e80000007297820 */ /* 0x000fe20000400000 */
[----:B------:R-:W-:Y:S02]  /*8b00*/  FSETP.GEU.AND P2, PT, R22, 1.175494350822287508e-38, PT ;  /* 0x008000001600780b */ /* 0x000fe40003f4e000 */
[----:B------:R-:W-:Y:S01]  /*8b10*/  FSETP.GEU.AND P4, PT, |R3|, 1.175494350822287508e-38, PT ;  /* 0x008000000300780b */ /* 0x000fe20003f8e200 */
[----:B------:R-:W-:Y:S01]  /*8b20*/  FMUL R53, R4, 0.25 ;  /* 0x3e80000004357820 */ /* 0x000fe20000400000 */
[----:B------:R-:W-:-:S02]  /*8b30*/  FSEL R41, R41, R7, P0 ;  /* 0x0000000729297208 */ /* 0x000fc40000000000 */
[----:B------:R-:W-:Y:S02]  /*8b40*/  FSETP.GEU.AND P3, PT, R3, 1.175494350822287508e-38, PT ;  /* 0x008000000300780b */ /* 0x000fe40003f6e000 */
[----:B------:R-:W-:Y:S02]  /*8b50*/  FSEL R53, R53, R4, P0 ;  /* 0x0000000435357208 */ /* 0x000fe40000000000 */
[----:B------:R-:W-:Y:S01]  /*8b60*/  FSEL R83, R83, R52, P0 ;  /* 0x0000003453537208 */ /* 0x000fe20000000000 */
[----:B------:R-:W-:Y:S01]  /*8b70*/  FMUL R54, R12, 0.25 ;  /* 0x3e8000000c367820 */ /* 0x000fe20000400000 */
[----:B------:R-:W-:Y:S02]  /*8b80*/  IMAD.MOV.U32 R64, RZ, RZ, R58 ;  /* 0x000000ffff407224 */ /* 0x000fe400078e003a */
[----:B------:R-:W-:Y:S02]  /*8b90*/  FMUL R4, R8, 0.25 ;  /* 0x3e80000008047820 */ /* 0x000fe40000400000 */
[----:B------:R-:W-:Y:S01]  /*8ba0*/  FSEL R54, R54, R12, P0 ;  /* 0x0000000c36367208 */ /* 0x000fe20000000000 */
[----:B------:R-:W-:Y:S01]  /*8bb0*/  FMUL R12, R14, 0.25 ;  /* 0x3e8000000e0c7820 */ /* 0x000fe20000400000 */
[----:B------:R-:W-:Y:S01]  /*8bc0*/  FMUL R7, R9, 0.25 ;  /* 0x3e80000009077820 */ /* 0x000fe20000400000 */
[----:B------:R-:W-:Y:S01]  /*8bd0*/  FMUL R86, R30, 0.25 ;  /* 0x3e8000001e567820 */ /* 0x000fe20000400000 */
[----:B------:R-:W-:Y:S01]  /*8be0*/  FSEL R4, R4, R8, P0 ;  /* 0x0000000804047208 */ /* 0x000fe20000000000 */
        /* <DEDUP_REMOVED lines=15> */
[----:B------:R-:W-:-:S02]  /*8ce0*/  MOV R59, R55 ;  /* 0x00000037003b7202 */ /* 0x000fc40000000f00 */
[----:B------:R-:W-:Y:S01]  /*8cf0*/  FSEL R15, R15, R18, P0 ;  /* 0x000000120f0f7208 */ /* 0x000fe20000000000 */
[----:B------:R-:W-:Y:S01]  /*8d00*/  FMUL R18, R21, 0.25 ;  /* 0x3e80000015127820 */ /* 0x000fe20000400000 */
[----:B------:R-:W-:-:S04]  /*8d10*/  IMAD.MOV.U32 R58, RZ, RZ, R51 ;  /* 0x000000ffff3a7224 */ /* 0x000fc800078e0033 */
[----:B------:R-:W-:Y:S01]  /*8d20*/  FSEL R18, R18, R21, P0 ;  /* 0x0000001512127208 */ /* 0x000fe20000000000 */
[----:B------:R-:W-:Y:S01]  /*8d30*/  FMUL R21, R60, 0.25 ;  /* 0x3e8000003c157820 */ /* 0x000fe20000400000 */
[----:B------:R-:W-:Y:S02]  /*8d40*/  FSEL R86, R86, R30, P1 ;  /* 0x0000001e56567208 */ /* 0x000fe40000800000 */
[----:B------:R-:W-:Y:S02]  /*8d50*/  FSEL R17, R17, R19, P0 ;  /* 0x0000001311117208 */ /* 0x000fe40000000000 */
[----:B------:R-:W-:Y:S01]  /*8d60*/  FSEL R21, R21, R60, P0 ;  /* 0x0000003c15157208 */ /* 0x000fe20000000000 */
[----:B------:R-:W-:Y:S01]  /*8d70*/  IMAD.MOV.U32 R60, RZ, RZ, R56 ;  /* 0x000000ffff3c7224 */ /* 0x000fe200078e0038 */
[----:B-1----:R-:W-:Y:S01]  /*8d80*/  LOP3.LUT R117, R121, 0x8, RZ, 0xc0, !PT ;  /* 0x0000000879757812 */ /* 0x002fe200078ec0ff */
[----:B------:R-:W-:Y:S01]  /*8d90*/  IMAD.MOV.U32 R56, RZ, RZ, R48 ;  /* 0x000000ffff387224 */ /* 0x000fe200078e0030 */
[----:B------:R-:W-:-:S02]  /*8da0*/  FSEL R69, RZ, -23, P2 ;  /* 0xc1b80000ff457808 */ /* 0x000fc40001000000 */
[----:B------:R-:W-:Y:S02]  /*8db0*/  MOV R55, R47 ;  /* 0x0000002f00377202 */ /* 0x000fe40000000f00 */
[----:B------:R-:W-:Y:S01]  /*8dc0*/  FSEL R52, R52, R6, P0 ;  /* 0x0000000634347208 */ /* 0x000fe20000000000 */
[----:B------:R-:W-:Y:S02]  /*8dd0*/  IMAD.MOV.U32 R51, RZ, RZ, R42 ;  /* 0x000000ffff337224 */ /* 0x000fe400078e002a */
[----:B------:R-:W-:Y:S01]  /*8de0*/  FMUL R30, R44, 0.25 ;  /* 0x3e8000002c1e7820 */ /* 0x000fe20000400000 */
[----:B------:R-:W-:Y:S01]  /*8df0*/  FMUL R19, R62, 0.25 ;  /* 0x3e8000003e137820 */ /* 0x000fe20000400000 */
[----:B------:R-:W-:Y:S01]  /*8e00*/  FMUL R6, R10, 0.25 ;  /* 0x3e8000000a067820 */ /* 0x000fe20000400000 */
[----:B------:R-:W-:Y:S01]  /*8e10*/  IMAD.MOV.U32 R48, RZ, RZ, R39 ;  /* 0x000000ffff307224 */ /* 0x000fe200078e0027 */
[----:B------:R-:W-:Y:S01]  /*8e20*/  MOV R47, R38 ;  /* 0x00000026002f7202 */ /* 0x000fe20000000f00 */
[----:B------:R-:W-:Y:S01]  /*8e30*/  IMAD.MOV.U32 R42, RZ, RZ, R37 ;  /* 0x000000ffff2a7224 */ /* 0x000fe200078e0025 */
[----:B------:R-:W-:-:S02]  /*8e40*/  FSEL R30, R30, R44, P1 ;  /* 0x0000002c1e1e7208 */ /* 0x000fc40000800000 */
[----:B------:R-:W-:Y:S01]  /*8e50*/  FSEL R19, R19, R62, P0 ;  /* 0x0000003e13137208 */ /* 0x000fe20000000000 */
[----:B------:R-:W-:Y:S01]  /*8e60*/  FMUL R84, R25, 0.25 ;  /* 0x3e80000019547820 */ /* 0x000fe20000400000 */
[----:B------:R-:W-:Y:S01]  /*8e70*/  FSEL R6, R6, R10, P0 ;  /* 0x0000000a06067208 */ /* 0x000fe20000000000 */
[----:B------:R-:W-:Y:S02]  /*8e80*/  IMAD.MOV.U32 R39, RZ, RZ, R35 ;  /* 0x000000ffff277224 */ /* 0x000fe400078e0023 */
[----:B------:R-:W-:Y:S01]  /*8e90*/  FMUL R44, R34, 0.25 ;  /* 0x3e800000222c7820 */ /* 0x000fe20000400000 */
[----:B------:R-:W2:Y:S01]  /*8ea0*/  LDL.LU R35, [R1+0x10] ;  /* 0x0000100001237983 */ /* 0x000ea20000300800 */
[----:B------:R-:W-:Y:S01]  /*8eb0*/  FMUL R92, R47, 0.25 ;  /* 0x3e8000002f5c7820 */ /* 0x000fe20000400000 */
[----:B------:R-:W-:Y:S01]  /*8ec0*/  MOV R62, R57 ;  /* 0x00000039003e7202 */ /* 0x000fe20000000f00 */
[----:B------:R-:W-:Y:S01]  /*8ed0*/  FMUL R99, R31, 0.25 ;  /* 0x3e8000001f637820 */ /* 0x000fe20000400000 */
[----:B------:R-:W3:Y:S01]  /*8ee0*/  LDL.LU R38, [R1+0x4] ;  /* 0x0000040001267983 */ /* 0x000ee20000300800 */
[----:B------:R-:W-:Y:S01]  /*8ef0*/  FSEL R44, R44, R34, P1 ;  /* 0x000000222c2c7208 */ /* 0x000fe20000800000 */
[----:B------:R-:W-:Y:S01]  /*8f00*/  FMUL R91, R48, 0.25 ;  /* 0x3e800000305b7820 */ /* 0x000fe20000400000 */
[----:B------:R-:W-:Y:S01]  /*8f10*/  MOV R57, R50 ;  /* 0x0000003200397202 */ /* 0x000fe20000000f00 */
[----:B------:R-:W4:Y:S01]  /*8f20*/  LDL.LU R37, [R1] ;  /* 0x0000000001257983 */ /* 0x000f220000300800 */
[----:B------:R-:W-:Y:S01]  /*8f30*/  SHF.R.U32.HI R34, RZ, 0x8, R121 ;  /* 0x00000008ff227819 */ /* 0x000fe20000011679 */
[----:B------:R-:W-:Y:S01]  /*8f40*/  FMUL R10, R13, 0.25 ;  /* 0x3e8000000d0a7820 */ /* 0x000fe20000400000 */
[----:B------:R-:W-:-:S02]  /*8f50*/  MOV R50, R40 ;  /* 0x0000002800327202 */ /* 0x000fc40000000f00 */
[----:B------:R-:W-:Y:S01]  /*8f60*/  FSEL R92, R92, R47, P1 ;  /* 0x0000002f5c5c7208 */ /* 0x000fe20000800000 */
[----:B------:R-:W-:Y:S01]  /*8f70*/  FMUL R47, R22, 8388608 ;  /* 0x4b000000162f7820 */ /* 0x000fe20000400000 */
[----:B------:R-:W-:Y:S02]  /*8f80*/  MOV R40, R36 ;  /* 0x0000002400287202 */ /* 0x000fe40000000f00 */
[----:B------:R-:W-:Y:S02]  /*8f90*/  MOV R36, R26 ;  /* 0x0000001a00247202 */ /* 0x000fe40000000f00 */
[----:B------:R-:W-:Y:S02]  /*8fa0*/  SGXT.U32 R34, R34, 0x1 ;  /* 0x000000012222781a */ /* 0x000fe40000000000 */
[----:B------:R-:W-:Y:S02]  /*8fb0*/  FSEL R99, R99, R31, P1 ;  /* 0x0000001f63637208 */ /* 0x000fe40000800000 */
[----:B------:R-:W-:Y:S01]  /*8fc0*/  LOP3.LUT R31, R121, 0x7, RZ, 0xc0, !PT ;  /* 0x00000007791f7812 */ /* 0x000fe200078ec0ff */
[----:B0-----:R-:W-:Y:S01]  /*8fd0*/  IMAD R75, R34, R115, RZ ;  /* 0x00000073224b7224 */ /* 0x001fe200078e02ff */
[----:B------:R-:W-:Y:S01]  /*8fe0*/  FSEL R47, R47, R22, !P2 ;  /* 0x000000162f2f7208 */ /* 0x000fe20005000000 */
[----:B------:R-:W-:Y:S01]  /*8ff0*/  FMUL R100, R36, 0.25 ;  /* 0x3e80000024647820 */ /* 0x000fe20000400000 */
[----:B------:R-:W-:-:S02]  /*9000*/  LEA R34, R31, UR20, 0x4 ;  /* 0x000000141f227c11 */ /* 0x000fc4000f8e20ff */
[----:B------:R-:W-:Y:S01]  /*9010*/  FSEL R91, R91, R48, P1 ;  /* 0x000000305b5b7208 */ /* 0x000fe20000800000 */
[----:B------:R-:W-:Y:S01]  /*9020*/  VIADD R88, R47, 0xc0cafb0d ;  /* 0xc0cafb0d2f587836 */ /* 0x000fe20000000000 */
[----:B------:R-:W-:Y:S01]  /*9030*/  FSEL R100, R100, R36, P1 ;  /* 0x0000002464647208 */ /* 0x000fe20000800000 */
[----:B------:R-:W-:Y:S01]  /*9040*/  FMUL R48, R3, 8388608 ;  /* 0x4b00000003307820 */ /* 0x000fe20000400000 */
[----:B------:R-:W-:Y:S02]  /*9050*/  IMAD R36, R31, -0x8, R34 ;  /* 0xfffffff81f247824 */ /* 0x000fe400078e0222 */
[----:B------:R-:W-:Y:S01]  /*9060*/  FMUL R76, R59, 0.25 ;  /* 0x3e8000003b4c7820 */ /* 0x000fe20000400000 */
[----:B------:R-:W-:Y:S02]  /*9070*/  LOP3.LUT R88, R88, 0xff800000, RZ, 0xc0, !PT ;  /* 0xff80000058587812 */ /* 0x000fe400078ec0ff */
[----:B------:R-:W-:Y:S01]  /*9080*/  FSEL R48, R48, R3, !P3 ;  /* 0x0000000330307208 */ /* 0x000fe20005800000 */
[----:B------:R-:W-:Y:S01]  /*9090*/  @P0 FMUL R3, R3, 0.25 ;  /* 0x3e80000003030820 */ /* 0x000fe20000400000 */
[----:B------:R-:W-:Y:S01]  /*90a0*/  @!P4 FMUL R4, R4, 16777216 ;  /* 0x4b8000000404c820 */ /* 0x000fe20000400000 */
[----:B------:R-:W-:-:S02]  /*90b0*/  FSEL R84, R84, R25, P1 ;  /* 0x0000001954547208 */ /* 0x000fc40000800000 */
[----:B------:R-:W-:Y:S01]  /*90c0*/  @!P4 FMUL R3, R3, 16777216 ;  /* 0x4b8000000303c820 */ /* 0x000fe20000400000 */
[----:B------:R-:W-:Y:S01]  /*90d0*/  IMAD.SHL.U32 R31, R121, 0x8, RZ ;  /* 0x00000008791f7824 */ /* 0x000fe200078e00ff */
[----:B------:R-:W-:Y:S01]  /*90e0*/  FSETP.GEU.AND P2, PT, |R22|, 1.175494350822287508e-38, PT ;  /* 0x008000001600780b */ /* 0x000fe20003f4e200 */
[----:B------:R-:W-:Y:S01]  /*90f0*/  @!P4 FMUL R6, R6, 16777216 ;  /* 0x4b8000000606c820 */ /* 0x000fe20000400000 */
[----:B------:R-:W-:Y:S01]  /*9100*/  FSEL R10, R10, R13, P0 ;  /* 0x0000000d0a0a7208 */ /* 0x000fe20000000000 */
[----:B------:R-:W-:Y:S01]  /*9110*/  FMUL R25, R28, 0.25 ;  /* 0x3e8000001c197820 */ /* 0x000fe20000400000 */
[----:B------:R-:W-:Y:S01]  /*9120*/  LOP3.LUT R80, R31, 0xf80, RZ, 0xc0, !PT ;  /* 0x00000f801f507812 */ /* 0x000fe200078ec0ff */
[----:B------:R-:W-:Y:S01]  /*9130*/  FMUL R13, R16, 0.25 ;  /* 0x3e800000100d7820 */ /* 0x000fe20000400000 */
[----:B------:R-:W-:Y:S01]  /*9140*/  IADD3 R87, R48, -0x3f3504f3, RZ ;  /* 0xc0cafb0d30577810 */ /* 0x000fe20007ffe0ff */
[----:B------:R-:W-:Y:S01]  /*9150*/  FMUL R79, R43, 0.25 ;  /* 0x3e8000002b4f7820 */ /* 0x000fe20000400000 */
[----:B------:R-:W-:Y:S01]  /*9160*/  FSEL R76, R76, R59, P1 ;  /* 0x0000003b4c4c7208 */ /* 0x000fe20000800000 */
[----:B------:R-:W-:Y:S01]  /*9170*/  FMUL R59, R51, 0.25 ;  /* 0x3e800000333b7820 */ /* 0x000fe20000400000 */
[----:B------:R-:W-:Y:S01]  /*9180*/  LOP3.LUT R87, R87, 0xff800000, RZ, 0xc0, !PT ;  /* 0xff80000057577812 */ /* 0x000fe200078ec0ff */
[----:B------:R-:W-:Y:S01]  /*9190*/  @!P4 FMUL R9, R9, 16777216 ;  /* 0x4b8000000909c820 */ /* 0x000fe20000400000 */
[----:B------:R-:W-:Y:S01]  /*91a0*/  @P1 FMUL R22, R22, 0.25 ;  /* 0x3e80000016161820 */ /* 0x000fe20000400000 */
[----:B------:R-:W-:Y:S01]  /*91b0*/  FSEL R25, R25, R28, P1 ;  /* 0x0000001c19197208 */ /* 0x000fe20000800000 */
[----:B------:R-:W-:Y:S01]  /*91c0*/  FMUL R28, R32, 0.25 ;  /* 0x3e800000201c7820 */ /* 0x000fe20000400000 */
[----:B------:R-:W-:Y:S01]  /*91d0*/  FSEL R13, R13, R16, P0 ;  /* 0x000000100d0d7208 */ /* 0x000fe20000000000 */
[----:B------:R-:W-:Y:S01]  /*91e0*/  FMUL R16, R20, 0.25 ;  /* 0x3e80000014107820 */ /* 0x000fe20000400000 */
[----:B------:R-:W-:Y:S01]  /*91f0*/  FSEL R79, R79, R43, P1 ;  /* 0x0000002b4f4f7208 */ /* 0x000fe20000800000 */
[----:B------:R-:W-:Y:S01]  /*9200*/  FMUL R43, R33, 0.25 ;  /* 0x3e800000212b7820 */ /* 0x000fe20000400000 */
[----:B------:R-:W-:Y:S01]  /*9210*/  FSEL R59, R59, R51, P1 ;  /* 0x000000333b3b7208 */ /* 0x000fe20000800000 */
[----:B------:R-:W-:Y:S01]  /*9220*/  @!P2 FMUL R22, R22, 16777216 ;  /* 0x4b8000001616a820 */ /* 0x000fe20000400000 */
[----:B------:R-:W-:Y:S01]  /*9230*/  FSEL R28, R28, R32, P1 ;  /* 0x000000201c1c7208 */ /* 0x000fe20000800000 */
[----:B------:R-:W-:Y:S01]  /*9240*/  FMUL R32, R46, 0.25 ;  /* 0x3e8000002e207820 */ /* 0x000fe20000400000 */
[----:B------:R-:W-:Y:S01]  /*9250*/  FSEL R16, R16, R20, P0 ;  /* 0x0000001410107208 */ /* 0x000fe20000000000 */
[----:B------:R-:W-:Y:S01]  /*9260*/  FMUL R20, R24, 0.25 ;  /* 0x3e80000018147820 */ /* 0x000fe20000400000 */
[----:B------:R-:W-:Y:S01]  /*9270*/  FSEL R43, R43, R33, P1 ;  /* 0x000000212b2b7208 */ /* 0x000fe20000800000 */
[----:B------:R-:W-:Y:S01]  /*9280*/  FMUL R33, R45, 0.25 ;  /* 0x3e8000002d217820 */ /* 0x000fe20000400000 */
[----:B------:R-:W0:Y:S01]  /*9290*/  MUFU.RCP R22, R22 ;  /* 0x0000001600167308 */ /* 0x000e220000001000 */
[----:B------:R-:W-:Y:S01]  /*92a0*/  FSEL R32, R32, R46, P1 ;  /* 0x0000002e20207208 */ /* 0x000fe20000800000 */
[----:B------:R-:W-:Y:S01]  /*92b0*/  FMUL R46, R57, 0.25 ;  /* 0x3e800000392e7820 */ /* 0x000fe20000400000 */
[----:B------:R-:W-:Y:S01]  /*92c0*/  FSEL R20, R20, R24, P0 ;  /* 0x0000001814147208 */ /* 0x000fe20000000000 */
[----:B------:R-:W-:Y:S01]  /*92d0*/  FMUL R24, R65, 0.25 ;  /* 0x3e80000041187820 */ /* 0x000fe20000400000 */
[----:B------:R-:W-:Y:S01]  /*92e0*/  FMUL R26, R64, 0.25 ;  /* 0x3e800000401a7820 */ /* 0x000fe20000400000 */
[----:B------:R-:W-:Y:S01]  /*92f0*/  FSEL R33, R33, R45, P1 ;  /* 0x0000002d21217208 */ /* 0x000fe20000800000 */
[----:B------:R-:W-:Y:S01]  /*9300*/  FMUL R85, R27, 0.25 ;  /* 0x3e8000001b557820 */ /* 0x000fe20000400000 */
        /* <DEDUP_REMOVED lines=11> */
[----:B------:R-:W-:Y:S01]  /*93c0*/  FSEL R58, RZ, -23, P3 ;  /* 0xc1b80000ff3a7808 */ /* 0x000fe20001800000 */
[----:B------:R-:W-:Y:S01]  /*93d0*/  @!P4 FMUL R8, R8, 16777216 ;  /* 0x4b8000000808c820 */ /* 0x000fe20000400000 */
[----:B------:R-:W-:Y:S01]  /*93e0*/  I2FP.F32.S32 R31, R87 ;  /* 0x00000057001f7245 */ /* 0x000fe20000201400 */
[----:B------:R-:W-:Y:S01]  /*93f0*/  @!P4 FMUL R17, R17, 16777216 ;  /* 0x4b8000001111c820 */ /* 0x000fe20000400000 */
[----:B------:R-:W-:Y:S01]  /*9400*/  @!P4 FMUL R7, R7, 16777216 ;  /* 0x4b8000000707c820 */ /* 0x000fe20000400000 */
[----:B------:R-:W-:Y:S01]  /*9410*/  @!P4 FMUL R10, R10, 16777216 ;  /* 0x4b8000000a0ac820 */ /* 0x000fe20000400000 */
[----:B------:R-:W-:Y:S01]  /*9420*/  @!P4 FMUL R11, R11, 16777216 ;  /* 0x4b8000000b0bc820 */ /* 0x000fe20000400000 */
[----:B------:R-:W-:Y:S01]  /*9430*/  FSEL R57, R57, R55, P1 ;  /* 0x0000003739397208 */ /* 0x000fe20000800000 */
[----:B------:R-:W-:Y:S01]  /*9440*/  @!P4 FMUL R21, R21, 16777216 ;  /* 0x4b8000001515c820 */ /* 0x000fe20000400000 */
[----:B------:R-:W-:Y:S01]  /*9450*/  @!P4 FMUL R23, R23, 16777216 ;  /* 0x4b8000001717c820 */ /* 0x000fe20000400000 */
[----:B------:R-:W-:Y:S01]  /*9460*/  @!P4 FMUL R24, R24, 16777216 ;  /* 0x4b8000001818c820 */ /* 0x000fe20000400000 */
[----:B------:R-:W-:Y:S01]  /*9470*/  @!P4 FMUL R26, R26, 16777216 ;  /* 0x4b8000001a1ac820 */ /* 0x000fe20000400000 */
[----:B------:R-:W-:Y:S01]  /*9480*/  @!P2 FMUL R100, R100, 16777216 ;  /* 0x4b8000006464a820 */ /* 0x000fe20000400000 */
[----:B------:R-:W-:Y:S01]  /*9490*/  FSEL R27, R27, R29, P1 ;  /* 0x0000001d1b1b7208 */ /* 0x000fe20000800000 */
[----:B------:R-:W-:Y:S01]  /*94a0*/  FFMA.FTZ R58, R31, 1.1920928955078125e-07, R58 ;  /* 0x340000001f3a7823 */ /* 0x000fe2000001003a */
[----:B------:R-:W-:Y:S01]  /*94b0*/  FSEL R68, R68, R50, P1 ;  /* 0x0000003244447208 */ /* 0x000fe20000800000 */
[----:B------:R-:W-:Y:S01]  /*94c0*/  FMUL R29, R49, 0.25 ;  /* 0x3e800000311d7820 */ /* 0x000fe20000400000 */
[----:B------:R-:W-:Y:S01]  /*94d0*/  FSEL R96, R96, R39, P1 ;  /* 0x0000002760607208 */ /* 0x000fe20000800000 */
[----:B0-----:R-:W-:Y:S01]  /*94e0*/  FMUL R100, R22, R100 ;  /* 0x0000006416647220 */ /* 0x001fe20000400000 */
[----:B------:R-:W-:Y:S01]  /*94f0*/  @!P4 FMUL R14, R14, 16777216 ;  /* 0x4b8000000e0ec820 */ /* 0x000fe20000400000 */
[----:B------:R-:W-:Y:S01]  /*9500*/  @!P4 FMUL R18, R18, 16777216 ;  /* 0x4b8000001212c820 */ /* 0x000fe20000400000 */
[----:B------:R-:W-:Y:S01]  /*9510*/  FSEL R29, R29, R49, P1 ;  /* 0x000000311d1d7208 */ /* 0x000fe20000800000 */
[----:B------:R-:W-:Y:S01]  /*9520*/  FMUL R65, R62, 0.25 ;  /* 0x3e8000003e417820 */ /* 0x000fe20000400000 */
[----:B------:R-:W-:Y:S01]  /*9530*/  FMUL R78, R60, 0.25 ;  /* 0x3e8000003c4e7820 */ /* 0x000fe20000400000 */
[----:B------:R-:W-:Y:S01]  /*9540*/  FMUL R49, R56, 0.25 ;  /* 0x3e80000038317820 */ /* 0x000fe20000400000 */
[----:B------:R-:W-:Y:S01]  /*9550*/  FMUL R93, R42, 0.25 ;  /* 0x3e8000002a5d7820 */ /* 0x000fe20000400000 */
[----:B------:R-:W-:Y:S01]  /*9560*/  FMUL R95, R40, 0.25 ;  /* 0x3e800000285f7820 */ /* 0x000fe20000400000 */
[----:B------:R-:W-:-:S02]  /*9570*/  FSEL R65, R65, R62, P1 ;  /* 0x0000003e41417208 */ /* 0x000fc40000800000 */
[----:B------:R-:W-:Y:S02]  /*9580*/  FSEL R78, R78, R60, P1 ;  /* 0x0000003c4e4e7208 */ /* 0x000fe40000800000 */
[----:B------:R-:W-:Y:S02]  /*9590*/  FSEL R49, R49, R56, P1 ;  /* 0x0000003831317208 */ /* 0x000fe40000800000 */
[----:B------:R-:W-:Y:S02]  /*95a0*/  FSEL R93, R93, R42, P1 ;  /* 0x0000002a5d5d7208 */ /* 0x000fe40000800000 */
[----:B------:R-:W-:Y:S01]  /*95b0*/  FSEL R95, R95, R40, P1 ;  /* 0x000000285f5f7208 */ /* 0x000fe20000800000 */
[----:B------:R-:W-:Y:S01]  /*95c0*/  @!P2 FMUL R65, R65, 16777216 ;  /* 0x4b8000004141a820 */ /* 0x000fe20000400000 */
        /* <DEDUP_REMOVED lines=30> */
[----:B------:R-:W-:-:S04]  /*97b0*/  SHF.L.U32 R118, R121, 0x4, RZ ;  /* 0x0000000479767819 */ /* 0x000fc800000006ff */
[----:B------:R-:W-:Y:S01]  /*97c0*/  LOP3.LUT R118, R118, 0x1ff0, RZ, 0xc0, !PT ;  /* 0x00001ff076767812 */ /* 0x000fe200078ec0ff */
[----:B------:R-:W-:Y:S01]  /*97d0*/  @!P4 FMUL R12, R12, 16777216 ;  /* 0x4b8000000c0cc820 */ /* 0x000fe20000400000 */
[----:B------:R-:W-:Y:S01]  /*97e0*/  @!P4 FMUL R13, R13, 16777216 ;  /* 0x4b8000000d0dc820 */ /* 0x000fe20000400000 */
[C---:B------:R-:W-:Y:S01]  /*97f0*/  FMUL R96, R22.reuse, R96 ;  /* 0x0000006016607220 */ /* 0x040fe20000400000 */
[----:B------:R-:W-:Y:S01]  /*9800*/  FMUL R99, R22, R99 ;  /* 0x0000006316637220 */ /* 0x000fe20000400000 */
[----:B--2---:R-:W-:-:S05]  /*9810*/  FMUL R102, R35, 0.25 ;  /* 0x3e80000023667820 */ /* 0x004fca0000400000 */
[----:B------:R-:W-:Y:S01]  /*9820*/  FSEL R102, R102, R35, P1 ;  /* 0x0000002366667208 */ /* 0x000fe20000800000 */
[----:B------:R-:W-:-:S05]  /*9830*/  IMAD.SHL.U32 R35, R121, 0x4, RZ ;  /* 0x0000000479237824 */ /* 0x000fca00078e00ff */
[----:B------:R-:W-:-:S04]  /*9840*/  LOP3.LUT R35, R35, 0x3c0, RZ, 0xc0, !PT ;  /* 0x000003c023237812 */ /* 0x000fc800078ec0ff */
[----:B------:R-:W-:Y:S01]  /*9850*/  IADD3 R36, R35, R36, RZ ;  /* 0x0000002423247210 */ /* 0x000fe20007ffe0ff */
[----:B------:R-:W-:Y:S01]  /*9860*/  IMAD R35, R117, 0x200, R34 ;  /* 0x0000020075237824 */ /* 0x000fe200078e0222 */
[----:B------:R-:W-:-:S05]  /*9870*/  I2FP.F32.S32 R34, R88 ;  /* 0x0000005800227245 */ /* 0x000fca0000201400 */
[----:B------:R-:W-:Y:S02]  /*9880*/  FFMA.FTZ R69, R34, 1.1920928955078125e-07, R69 ;  /* 0x3400000022457823 */ /* 0x000fe40000010045 */
[----:B------:R0:W1:Y:S01]  /*9890*/  MUFU.RCP R34, R3 ;  /* 0x0000000300227308 */ /* 0x0000620000001000 */
[----:B----4-:R-:W-:Y:S01]  /*98a0*/  FMUL R104, R37, 0.25 ;  /* 0x3e80000025687820 */ /* 0x010fe20000400000 */
[----:B------:R-:W-:-:S04]  /*98b0*/  IADD3 R80, R80, R35, RZ ;  /* 0x0000002350507210 */ /* 0x000fc80007ffe0ff */
[----:B------:R-:W-:Y:S02]  /*98c0*/  FSEL R104, R104, R37, P1 ;  /* 0x0000002568687208 */ /* 0x000fe40000800000 */
[----:B0-----:R-:W-:Y:S01]  /*98d0*/  IADD3 R3, R48, -R87, RZ ;  /* 0x8000005730037210 */ /* 0x001fe20007ffe0ff */
[C---:B-1----:R-:W-:Y:S01]  /*98e0*/  FMUL R35, R34.reuse, R4 ;  /* 0x0000000422237220 */ /* 0x042fe20000400000 */
[----:B------:R-:W-:Y:S02]  /*98f0*/  IMAD.IADD R4, R47, 0x1, -R88 ;  /* 0x000000012f047824 */ /* 0x000fe400078e0a58 */
[----:B------:R-:W-:Y:S01]  /*9900*/  FMUL R37, R34, R6 ;  /* 0x0000000622257220 */ /* 0x000fe20000400000 */
[----:B------:R-:W-:Y:S02]  /*9910*/  IMAD.MOV.U32 R6, RZ, RZ, 0x3dc6b27f ;  /* 0x3dc6b27fff067424 */ /* 0x000fe400078e00ff */
[----:B------:R-:W-:Y:S01]  /*9920*/  FADD R4, R4, -1 ;  /* 0xbf80000004047421 */ /* 0x000fe20000000000 */
[----:B------:R-:W-:-:S03]  /*9930*/  FMUL R51, R34, R9 ;  /* 0x0000000922337220 */ /* 0x000fc60000400000 */
[----:B------:R-:W-:Y:S01]  /*9940*/  FFMA.FTZ R9, R4, R6, -0.16845393180847167969 ;  /* 0xbe2c7f3004097423 */ /* 0x000fe20000010006 */
[----:B------:R-:W-:-:S03]  /*9950*/  FADD R3, R3, -1 ;  /* 0xbf80000003037421 */ /* 0x000fc60000000000 */
[----:B------:R-:W-:Y:S01]  /*9960*/  FFMA.FTZ R9, R4, R9, 0.1716887056827545166 ;  /* 0x3e2fcf2a04097423 */ /* 0x000fe20000010009 */
[C---:B------:R-:W-:Y:S01]  /*9970*/  FFMA.FTZ R6, R3.reuse, R6, -0.16845393180847167969 ;  /* 0xbe2c7f3003067423 */ /* 0x040fe20000010006 */
[----:B---3--:R-:W-:Y:S02]  /*9980*/  FMUL R103, R38, 0.25 ;  /* 0x3e80000026677820 */ /* 0x008fe40000400000 */
[----:B------:R-:W-:Y:S01]  /*9990*/  FFMA.FTZ R9, R4, R9, -0.17900948226451873779 ;  /* 0xbe374e4304097423 */ /* 0x000fe20000010009 */
[----:B------:R-:W-:-:S03]  /*99a0*/  FFMA.FTZ R6, R3, R6, 0.1716887056827545166 ;  /* 0x3e2fcf2a03067423 */ /* 0x000fc60000010006 */
[C---:B------:R-:W-:Y:S01]  /*99b0*/  FFMA.FTZ R9, R4.reuse, R9, 0.20512372255325317383 ;  /* 0x3e520bf404097423 */ /* 0x040fe20000010009 */
[----:B------:R-:W-:Y:S01]  /*99c0*/  FSEL R103, R103, R38, P1 ;  /* 0x0000002667677208 */ /* 0x000fe20000800000 */
[----:B------:R-:W-:Y:S02]  /*99d0*/  FFMA.FTZ R6, R3, R6, -0.17900948226451873779 ;  /* 0xbe374e4303067423 */ /* 0x000fe40000010006 */
[----:B------:R-:W-:Y:S01]  /*99e0*/  FFMA.FTZ R9, R4, R9, -0.24046532809734344482 ;  /* 0xbe763c8b04097423 */ /* 0x000fe20000010009 */
[----:B------:R-:W-:Y:S01]  /*99f0*/  @!P2 FMUL R102, R102, 16777216 ;  /* 0x4b8000006666a820 */ /* 0x000fe20000400000 */
[----:B------:R-:W-:Y:S01]  /*9a00*/  @!P2 FMUL R104, R104, 16777216 ;  /* 0x4b8000006868a820 */ /* 0x000fe20000400000 */
[----:B------:R-:W-:Y:S01]  /*9a10*/  FMUL R98, R34, R15 ;  /* 0x0000000f22627220 */ /* 0x000fe20000400000 */
[----:B------:R-:W-:Y:S01]  /*9a20*/  @!P2 FMUL R103, R103, 16777216 ;  /* 0x4b8000006767a820 */ /* 0x000fe20000400000 */
[C---:B------:R-:W-:Y:S01]  /*9a30*/  FFMA.FTZ R6, R3.reuse, R6, 0.20512372255325317383 ;  /* 0x3e520bf403067423 */ /* 0x040fe20000010006 */
[----:B------:R-:W-:Y:S01]  /*9a40*/  FFMA.FTZ R9, R4, R9, 0.28857114911079406738 ;  /* 0x3e93bf9904097423 */ /* 0x000fe20000010009 */
[C---:B------:R-:W-:Y:S01]  /*9a50*/  FMUL R55, R34.reuse, R8 ;  /* 0x0000000822377220 */ /* 0x040fe20000400000 */
[----:B------:R-:W-:Y:S01]  /*9a60*/  FMUL R15, R34, R17 ;  /* 0x00000011220f7220 */ /* 0x000fe20000400000 */
[C---:B------:R-:W-:Y:S01]  /*9a70*/  FMUL R8, R22.reuse, R102 ;  /* 0x0000006616087220 */ /* 0x040fe20000400000 */
[----:B------:R-:W-:Y:S01]  /*9a80*/  FMUL R17, R22, R104 ;  /* 0x0000006816117220 */ /* 0x000fe20000400000 */
[C---:B------:R-:W-:Y:S01]  /*9a90*/  FMUL R39, R34.reuse, R7 ;  /* 0x0000000722277220 */ /* 0x040fe20000400000 */
[C---:B------:R-:W-:Y:S01]  /*9aa0*/  FMUL R50, R34.reuse, R10 ;  /* 0x0000000a22327220 */ /* 0x040fe20000400000 */
[C---:B------:R-:W-:Y:S01]  /*9ab0*/  FMUL R31, R34.reuse, R11 ;  /* 0x0000000b221f7220 */ /* 0x040fe20000400000 */
[C---:B------:R-:W-:Y:S01]  /*9ac0*/  FMUL R11, R34.reuse, R21 ;  /* 0x00000015220b7220 */ /* 0x040fe20000400000 */
[C---:B------:R-:W-:Y:S01]  /*9ad0*/  FMUL R10, R34.reuse, R23 ;  /* 0x00000017220a7220 */ /* 0x040fe20000400000 */
[C---:B------:R-:W-:Y:S01]  /*9ae0*/  FMUL R24, R34.reuse, R24 ;  /* 0x0000001822187220 */ /* 0x040fe20000400000 */
[----:B------:R-:W-:Y:S01]  /*9af0*/  FMUL R7, R34, R26 ;  /* 0x0000001a22077220 */ /* 0x000fe20000400000 */
[C---:B------:R-:W-:Y:S01]  /*9b00*/  FFMA.FTZ R6, R3.reuse, R6, -0.24046532809734344482 ;  /* 0xbe763c8b03067423 */ /* 0x040fe20000010006 */
[----:B------:R-:W-:Y:S01]  /*9b10*/  FMUL R103, R22, R103 ;  /* 0x0000006716677220 */ /* 0x000fe20000400000 */
[----:B------:R-:W-:Y:S01]  /*9b20*/  FFMA.FTZ R9, R4, R9, -0.36067417263984680176 ;  /* 0xbeb8aa4904097423 */ /* 0x000fe20000010009 */
[----:B------:R-:W-:Y:S01]  /*9b30*/  F2FP.F16.F32.PACK_AB R8, R8, R17 ;  /* 0x000000110808723e */ /* 0x000fe200000000ff */
[----:B------:R-:W-:Y:S01]  /*9b40*/  FFMA.FTZ R6, R3, R6, 0.28857114911079406738 ;  /* 0x3e93bf9903067423 */ /* 0x000fe20000010006 */
[----:B------:R-:W-:Y:S01]  /*9b50*/  F2FP.F16.F32.PACK_AB R10, R10, R7 ;  /* 0x000000070a0a723e */ /* 0x000fe200000000ff */
[----:B------:R-:W-:Y:S01]  /*9b60*/  FFMA.FTZ R17, R4, R9, 0.48089820146560668945 ;  /* 0x3ef6384a04117423 */ /* 0x000fe20000010009 */
[----:B------:R-:W-:Y:S01]  /*9b70*/  F2FP.F16.F32.PACK_AB R9, R100, R103 ;  /* 0x000000676409723e */ /* 0x000fe200000000ff */
[C---:B------:R-:W-:Y:S01]  /*9b80*/  FMUL R97, R34.reuse, R14 ;  /* 0x0000000e22617220 */ /* 0x040fe20000400000 */
[----:B------:R-:W-:Y:S01]  /*9b90*/  F2FP.F16.F32.PACK_AB R11, R11, R24 ;  /* 0x000000180b0b723e */ /* 0x000fe200000000ff */
[----:B------:R-:W-:Y:S01]  /*9ba0*/  BAR.SYNC.DEFER_BLOCKING 0x0 ;  /* 0x0000000000007b1d */ /* 0x000fe20000010000 */
[----:B------:R-:W-:Y:S01]  /*9bb0*/  FMUL R14, R34, R18 ;  /* 0x00000012220e7220 */ /* 0x000fe20000400000 */
[----:B------:R-:W-:-:S04]  /*9bc0*/  FFMA.FTZ R18, R3, R6, -0.36067417263984680176 ;  /* 0xbeb8aa4903127423 */ /* 0x000fc80000010006 */
[----:B------:R-:W-:Y:S01]  /*9bd0*/  FFMA.FTZ R18, R3, R18, 0.48089820146560668945 ;  /* 0x3ef6384a03127423 */ /* 0x000fe20000010012 */
[----:B------:R-:W-:Y:S01]  /*9be0*/  FFMA.FTZ R17, R4, R17, -0.72134751081466674805 ;  /* 0xbf38aa3b04117423 */ /* 0x000fe20000010011 */
[----:B------:R-:W-:Y:S02]  /*9bf0*/  ISETP.GE.U32.AND P1, PT, R47, 0x7f800000, PT ;  /* 0x7f8000002f00780c */ /* 0x000fe40003f26070 */
[C---:B------:R-:W-:Y:S01]  /*9c00*/  FFMA.FTZ R18, R3.reuse, R18, -0.72134751081466674805 ;  /* 0xbf38aa3b03127423 */ /* 0x040fe20000010012 */
[----:B------:R-:W-:Y:S01]  /*9c10*/  ISETP.GE.U32.AND P2, PT, R48, 0x7f800000, PT ;  /* 0x7f8000003000780c */ /* 0x000fe20003f46070 */
[C---:B------:R-:W-:Y:S02]  /*9c20*/  FMUL R17, R4.reuse, R17 ;  /* 0x0000001104117220 */ /* 0x040fe40000400000 */
[C---:B------:R-:W-:Y:S01]  /*9c30*/  FMUL R18, R3.reuse, R18 ;  /* 0x0000001203127220 */ /* 0x040fe20000400000 */
[----:B------:R-:W-:Y:S01]  /*9c40*/  STSM.16.M88.4 [R80], R8 ;  /* 0x0000000850007844 */ /* 0x000fe20000000200 */
[----:B------:R-:W-:Y:S01]  /*9c50*/  BAR.SYNC.DEFER_BLOCKING 0x0 ;  /* 0x0000000000007b1d */ /* 0x000fe20000010000 */
[----:B------:R-:W-:Y:S01]  /*9c60*/  FMUL R17, R4, R17 ;  /* 0x0000001104117220 */ /* 0x000fe20000400000 */
[C---:B------:R-:W-:Y:S01]  /*9c70*/  FMUL R18, R3.reuse, R18 ;  /* 0x0000001203127220 */ /* 0x040fe20000400000 */
[C---:B------:R-:W-:Y:S01]  /*9c80*/  FMUL R101, R34.reuse, R16 ;  /* 0x0000001022657220 */ /* 0x040fe20000400000 */
[----:B------:R-:W-:Y:S01]  /*9c90*/  FMUL R19, R34, R19 ;  /* 0x0000001322137220 */ /* 0x000fe20000400000 */
[----:B------:R-:W-:Y:S01]  /*9ca0*/  FFMA.FTZ R4, R4, 1.4426950216293334961, R17 ;  /* 0x3fb8aa3b04047823 */ /* 0x000fe20000010011 */
[----:B------:R-:W-:Y:S01]  /*9cb0*/  FFMA.FTZ R3, R3, 1.4426950216293334961, R18 ;  /* 0x3fb8aa3b03037823 */ /* 0x000fe20000010012 */
[----:B------:R-:W-:Y:S01]  /*9cc0*/  FMUL R16, R34, R20 ;  /* 0x0000001422107220 */ /* 0x000fe20000400000 */
[----:B------:R-:W-:Y:S01]  /*9cd0*/  @P1 MOV R18, 0x7f800000 ;  /* 0x7f80000000121802 */ /* 0x000fe20000000f00 */
[----:B------:R-:W-:-:S02]  /*9ce0*/  @P2 IMAD.MOV.U32 R17, RZ, RZ, 0x7f800000 ;  /* 0x7f800000ff112424 */ /* 0x000fc400078e00ff */
[----:B------:R-:W-:Y:S01]  /*9cf0*/  FADD R4, R69, R4 ;  /* 0x0000000445047221 */ /* 0x000fe20000000000 */
[----:B------:R-:W-:Y:S01]  /*9d00*/  FADD R3, R58, R3 ;  /* 0x000000033a037221 */ /* 0x000fe20000000000 */
[----:B------:R-:W-:Y:S01]  /*9d10*/  F2FP.F16.F32.PACK_AB R14, R14, R16 ;  /* 0x000000100e0e723e */ /* 0x000fe200000000ff */
[----:B------:R-:W-:Y:S01]  /*9d20*/  @P1 FFMA.FTZ R4, R47, R18, +INF ;  /* 0x7f8000002f041423 */ /* 0x000fe20000010012 */
[----:B------:R-:W-:Y:S01]  /*9d30*/  @P2 FFMA.FTZ R3, R48, R17, +INF ;  /* 0x7f80000030032423 */ /* 0x000fe20000010011 */
[----:B------:R-:W-:Y:S02]  /*9d40*/  F2FP.F16.F32.PACK_AB R15, R15, R19 ;  /* 0x000000130f0f723e */ /* 0x000fe400000000ff */
[----:B------:R-:W0:Y:S01]  /*9d50*/  LDS.128 R16, [R118+UR20] ;  /* 0x0000001476107984 */ /* 0x000e220008000c00 */
[C---:B------:R-:W-:Y:S01]  /*9d60*/  FMUL R56, R34.reuse, R12 ;  /* 0x0000000c22387220 */ /* 0x040fe20000400000 */
[----:B------:R-:W-:Y:S01]  /*9d70*/  FMUL R94, R34, R13 ;  /* 0x0000000d225e7220 */ /* 0x000fe20000400000 */
[C---:B------:R-:W-:Y:S01]  /*9d80*/  FMUL R13, R22.reuse, R93 ;  /* 0x0000005d160d7220 */ /* 0x040fe20000400000 */
[----:B------:R-:W-:-:S04]  /*9d90*/  FMUL R12, R22, R95 ;  /* 0x0000005f160c7220 */ /* 0x000fc80000400000 */
[----:B------:R-:W-:Y:S02]  /*9da0*/  F2FP.F16.F32.PACK_AB R13, R13, R96 ;  /* 0x000000600d0d723e */ /* 0x000fe400000000ff */
[----:B------:R-:W-:Y:S01]  /*9db0*/  F2FP.F16.F32.PACK_AB R12, R12, R99 ;  /* 0x000000630c0c723e */ /* 0x000fe200000000ff */
[----:B------:R-:W-:Y:S06]  /*9dc0*/  BAR.SYNC.DEFER_BLOCKING 0x0 ;  /* 0x0000000000007b1d */ /* 0x000fec0000010000 */
[----:B------:R-:W-:Y:S02]  /*9dd0*/  STSM.16.M88.4 [R80], R12 ;  /* 0x0000000c50007844 */ /* 0x000fe40000000200 */
[----:B------:R-:W-:Y:S01]  /*9de0*/  BAR.SYNC.DEFER_BLOCKING 0x0 ;  /* 0x0000000000007b1d */ /* 0x000fe20000010000 */
[C---:B------:R-:W-:Y:S01]  /*9df0*/  FMUL R90, R22.reuse, R29 ;  /* 0x0000001d165a7220 */ /* 0x040fe20000400000 */
        /* <DEDUP_REMOVED lines=8> */
[----:B------:R-:W-:Y:S01]  /*9e80*/  FSETP.NEU.AND P0, PT, R47, RZ, PT ;  /* 0x000000ff2f00720b */ /* 0x000fe20003f0d000 */
[C---:B------:R-:W-:Y:S01]  /*9e90*/  FMUL R49, R22.reuse, R49 ;  /* 0x0000003116317220 */ /* 0x040fe20000400000 */
[----:B------:R-:W1:Y:S01]  /*9ea0*/  LDS.128 R8, [R118+UR20] ;  /* 0x0000001476087984 */ /* 0x000e620008000c00 */
[----:B------:R-:W-:Y:S01]  /*9eb0*/  F2FP.F16.F32.PACK_AB R45, R45, R46 ;  /* 0x0000002e2d2d723e */ /* 0x000fe200000000ff */
[----:B------:R-:W-:Y:S01]  /*9ec0*/  FMUL R110, R22, R57 ;  /* 0x00000039166e7220 */ /* 0x000fe20000400000 */
[----:B------:R-:W-:Y:S01]  /*9ed0*/  F2FP.F16.F32.PACK_AB R44, R44, R25 ;  /* 0x000000192c2c723e */ /* 0x000fe200000000ff */
[----:B------:R-:W-:Y:S01]  /*9ee0*/  IMAD R73, R115, 0x2, R75 ;  /* 0x0000000273497824 */ /* 0x000fe200078e024b */
[----:B------:R-:W-:Y:S01]  /*9ef0*/  F2FP.F16.F32.PACK_AB R46, R97, R101 ;  /* 0x00000065612e723e */ /* 0x000fe200000000ff */
[----:B------:R-:W-:Y:S01]  /*9f00*/  FMUL R105, R22, R30 ;  /* 0x0000001e16697220 */ /* 0x000fe20000400000 */
[----:B------:R-:W-:Y:S01]  /*9f10*/  F2FP.F16.F32.PACK_AB R47, R94, R98 ;  /* 0x000000625e2f723e */ /* 0x000fe200000000ff */
[----:B------:R-:W-:Y:S01]  /*9f20*/  BAR.SYNC.DEFER_BLOCKING 0x0 ;  /* 0x0000000000007b1d */ /* 0x000fe20000010000 */
[----:B------:R-:W-:-:S02]  /*9f30*/  FSETP.NEU.AND P1, PT, R48, RZ, PT ;  /* 0x000000ff3000720b */ /* 0x000fc40003f2d000 */
[----:B------:R-:W-:Y:S02]  /*9f40*/  F2FP.F16.F32.PACK_AB R50, R50, R56 ;  /* 0x000000383232723e */ /* 0x000fe400000000ff */
[----:B------:R-:W-:Y:S01]  /*9f50*/  F2FP.F16.F32.PACK_AB R51, R51, R31 ;  /* 0x0000001f3333723e */ /* 0x000fe200000000ff */
[C---:B------:R-:W-:Y:S01]  /*9f60*/  FMUL R106, R22.reuse, R32 ;  /* 0x00000020166a7220 */ /* 0x040fe20000400000 */
[----:B------:R-:W-:Y:S01]  /*9f70*/  FMUL R33, R22, R33 ;  /* 0x0000002116217220 */ /* 0x000fe20000400000 */
[----:B------:R-:W-:Y:S01]  /*9f80*/  @!P4 FMUL R41, R41, 16777216 ;  /* 0x4b8000002929c820 */ /* 0x000fe20000400000 */
[----:B------:R-:W-:Y:S01]  /*9f90*/  @!P4 FMUL R53, R53, 16777216 ;  /* 0x4b8000003535c820 */ /* 0x000fe20000400000 */
[----:B------:R-:W-:Y:S01]  /*9fa0*/  @!P4 FMUL R52, R52, 16777216 ;  /* 0x4b8000003434c820 */ /* 0x000fe20000400000 */
[----:B------:R-:W-:Y:S01]  /*9fb0*/  @!P4 FMUL R54, R54, 16777216 ;  /* 0x4b8000003636c820 */ /* 0x000fe20000400000 */
[----:B------:R-:W-:Y:S01]  /*9fc0*/  LEA.HI R117, R117, R36, RZ, 0x1f ;  /* 0x0000002475757211 */ /* 0x000fe200078ff8ff */
        /* <DEDUP_REMOVED lines=8> */
[C---:B------:R-:W-:Y:S01]  /*a050*/  FMUL R89, R22.reuse, R27 ;  /* 0x0000001b16597220 */ /* 0x040fe20000400000 */
[C---:B------:R-:W-:Y:S01]  /*a060*/  FMUL R88, R22.reuse, R28 ;  /* 0x0000001c16587220 */ /* 0x040fe20000400000 */
[----:B------:R-:W2:Y:S01]  /*a070*/  S2R R119, SR_CTAID.X ;  /* 0x0000000000777919 */ /* 0x000ea20000002500 */
[C---:B------:R-:W-:Y:S01]  /*a080*/  FMUL R65, R22.reuse, R65 ;  /* 0x0000004116417220 */ /* 0x040fe20000400000 */
[C---:B------:R-:W-:Y:S01]  /*a090*/  FMUL R78, R22.reuse, R78 ;  /* 0x0000004e164e7220 */ /* 0x040fe20000400000 */
[C---:B------:R-:W-:Y:S01]  /*a0a0*/  FMUL R76, R22.reuse, R76 ;  /* 0x0000004c164c7220 */ /* 0x040fe20000400000 */
[----:B------:R3:W-:Y:S01]  /*a0b0*/  STSM.16.M88.4 [R80], R44 ;  /* 0x0000002c50007844 */ /* 0x0007e20000000200 */
[C---:B------:R-:W-:Y:S01]  /*a0c0*/  FMUL R79, R22.reuse, R79 ;  /* 0x0000004f164f7220 */ /* 0x040fe20000400000 */
[C---:B------:R-:W-:Y:S01]  /*a0d0*/  FMUL R84, R22.reuse, R84 ;  /* 0x0000005416547220 */ /* 0x040fe20000400000 */
[----:B------:R-:W-:Y:S01]  /*a0e0*/  FMUL R43, R22, R43 ;  /* 0x0000002b162b7220 */ /* 0x000fe20000400000 */
[----:B------:R-:W-:Y:S01]  /*a0f0*/  BAR.SYNC.DEFER_BLOCKING 0x0 ;  /* 0x0000000000007b1d */ /* 0x000fe20000010000 */
[----:B------:R-:W-:-:S02]  /*a100*/  F2FP.F16.F32.PACK_AB R48, R29, R110 ;  /* 0x0000006e1d30723e */ /* 0x000fc400000000ff */
[----:B------:R-:W-:Y:S01]  /*a110*/  F2FP.F16.F32.PACK_AB R49, R108, R49 ;  /* 0x000000316c31723e */ /* 0x000fe200000000ff */
[C---:B------:R-:W-:Y:S01]  /*a120*/  FMUL R85, R22.reuse, R85 ;  /* 0x0000005516557220 */ /* 0x040fe20000400000 */
[----:B------:R-:W-:-:S03]  /*a130*/  FMUL R86, R22, R86 ;  /* 0x0000005616567220 */ /* 0x000fc60000400000 */
[----:B------:R-:W4:Y:S01]  /*a140*/  LDC.64 R68, c[0x0][0x228] ;  /* 0x00008a00ff447b82 */ /* 0x000f220000000a00 */
[----:B------:R-:W5:Y:S07]  /*a150*/  LDS.128 R12, [R118+UR20] ;  /* 0x00000014760c7984 */ /* 0x000f6e0008000c00 */
[----:B------:R-:W-:Y:S06]  /*a160*/  BAR.SYNC.DEFER_BLOCKING 0x0 ;  /* 0x0000000000007b1d */ /* 0x000fec0000010000 */
[----:B------:R0:W-:Y:S02]  /*a170*/  STSM.16.M88.4 [R80], R48 ;  /* 0x0000003050007844 */ /* 0x0001e40000000200 */
[----:B------:R-:W-:Y:S01]  /*a180*/  BAR.SYNC.DEFER_BLOCKING 0x0 ;  /* 0x0000000000007b1d */ /* 0x000fe20000010000 */
[----:B------:R-:W-:-:S05]  /*a190*/  LEA R77, R115, R73, 0x1 ;  /* 0x00000049734d7211 */ /* 0x000fca00078e08ff */
[C---:B------:R-:W-:Y:S01]  /*a1a0*/  IMAD R82, R115.reuse, 0x2, R77 ;  /* 0x0000000273527824 */ /* 0x040fe200078e024d */
[----:B------:R-:W5:Y:S04]  /*a1b0*/  LDS.128 R56, [R118+UR20] ;  /* 0x0000001476387984 */ /* 0x000f680008000c00 */
[----:B------:R-:W-:Y:S02]  /*a1c0*/  LEA R81, R115, R82, 0x1 ;  /* 0x0000005273517211 */ /* 0x000fe400078e08ff */
[----:B---3--:R-:W-:Y:S02]  /*a1d0*/  F2FP.F16.F32.PACK_AB R44, R106, R107 ;  /* 0x0000006b6a2c723e */ /* 0x008fe400000000ff */
[----:B------:R-:W-:Y:S02]  /*a1e0*/  F2FP.F16.F32.PACK_AB R45, R105, R33 ;  /* 0x00000021692d723e */ /* 0x000fe400000000ff */
[----:B------:R-:W-:-:S02]  /*a1f0*/  F2FP.F16.F32.PACK_AB R46, R37, R55 ;  /* 0x00000037252e723e */ /* 0x000fc400000000ff */
[----:B------:R-:W-:Y:S01]  /*a200*/  F2FP.F16.F32.PACK_AB R47, R35, R39 ;  /* 0x00000027232f723e */ /* 0x000fe200000000ff */
[----:B------:R-:W-:Y:S01]  /*a210*/  BAR.SYNC.DEFER_BLOCKING 0x0 ;  /* 0x0000000000007b1d */ /* 0x000fe20000010000 */
[----:B------:R-:W-:-:S05]  /*a220*/  IMAD R66, R115, 0x2, R81 ;  /* 0x0000000273427824 */ /* 0x000fca00078e0251 */
[----:B------:R-:W-:-:S04]  /*a230*/  LEA R72, R115, R66, 0x1 ;  /* 0x0000004273487211 */ /* 0x000fc800078e08ff */
[C---:B------:R-:W-:Y:S01]  /*a240*/  LEA R64, R115.reuse, R72, 0x1 ;  /* 0x0000004873407211 */ /* 0x040fe200078e08ff */
[----:B------:R3:W-:Y:S04]  /*a250*/  STSM.16.M88.4 [R80], R44 ;  /* 0x0000002c50007844 */ /* 0x0007e80000000200 */
[C---:B------:R-:W-:Y:S02]  /*a260*/  IMAD R60, R115.reuse, 0x2, R64 ;  /* 0x00000002733c7824 */ /* 0x040fe400078e0240 */
[C---:B------:R-:W-:Y:S01]  /*a270*/  FMUL R41, R34.reuse, R41 ;  /* 0x0000002922297220 */ /* 0x040fe20000400000 */
[C---:B------:R-:W-:Y:S02]  /*a280*/  FMUL R53, R34.reuse, R53 ;  /* 0x0000003522357220 */ /* 0x040fe40000400000 */
[----:B------:R-:W-:Y:S01]  /*a290*/  LEA R42, R115, R60, 0x1 ;  /* 0x0000003c732a7211 */ /* 0x000fe200078e08ff */
[C---:B------:R-:W-:Y:S01]  /*a2a0*/  FMUL R52, R34.reuse, R52 ;  /* 0x0000003422347220 */ /* 0x040fe20000400000 */
[----:B------:R-:W-:-:S03]  /*a2b0*/  FMUL R54, R34, R54 ;  /* 0x0000003622367220 */ /* 0x000fc60000400000 */
[----:B------:R-:W-:Y:S01]  /*a2c0*/  IMAD R62, R115, 0x2, R42 ;  /* 0x00000002733e7824 */ /* 0x000fe200078e022a */
[----:B0-----:R-:W-:Y:S02]  /*a2d0*/  F2FP.F16.F32.PACK_AB R51, R41, R52 ;  /* 0x000000342933723e */ /* 0x001fe400000000ff */
[----:B------:R-:W-:Y:S01]  /*a2e0*/  F2FP.F16.F32.PACK_AB R50, R53, R54 ;  /* 0x000000363532723e */ /* 0x000fe200000000ff */
[----:B------:R-:W-:Y:S01]  /*a2f0*/  BAR.SYNC.DEFER_BLOCKING 0x0 ;  /* 0x0000000000007b1d */ /* 0x000fe20000010000 */
[----:B------:R-:W-:-:S05]  /*a300*/  LEA R40, R115, R62, 0x1 ;  /* 0x0000003e73287211 */ /* 0x000fca00078e08ff */
[C---:B------:R-:W-:Y:S02]  /*a310*/  IMAD R38, R115.reuse, 0x2, R40 ;  /* 0x0000000273267824 */ /* 0x040fe400078e0228 */
[C---:B------:R-:W-:Y:S01]  /*a320*/  FMUL R71, R34.reuse, R71 ;  /* 0x0000004722477220 */ /* 0x040fe20000400000 */
[C---:B------:R-:W-:Y:S02]  /*a330*/  FMUL R70, R34.reuse, R70 ;  /* 0x0000004622467220 */ /* 0x040fe40000400000 */
[C---:B------:R-:W-:Y:S01]  /*a340*/  LEA R36, R115.reuse, R38, 0x1 ;  /* 0x0000002673247211 */ /* 0x040fe200078e08ff */
[----:B------:R-:W0:Y:S01]  /*a350*/  LDS.128 R52, [R118+UR20] ;  /* 0x0000001476347984 */ /* 0x000e220008000c00 */
[C---:B------:R-:W-:Y:S01]  /*a360*/  FMUL R67, R34.reuse, R67 ;  /* 0x0000004322437220 */ /* 0x040fe20000400000 */
[C---:B------:R-:W-:Y:S01]  /*a370*/  FMUL R74, R34.reuse, R74 ;  /* 0x0000004a224a7220 */ /* 0x040fe20000400000 */
[C---:B------:R-:W-:Y:S01]  /*a380*/  FMUL R5, R34.reuse, R5 ;  /* 0x0000000522057220 */ /* 0x040fe20000400000 */
[C---:B------:R-:W-:Y:S01]  /*a390*/  FMUL R63, R34.reuse, R63 ;  /* 0x0000003f223f7220 */ /* 0x040fe20000400000 */
[C---:B------:R-:W-:Y:S01]  /*a3a0*/  FMUL R61, R34.reuse, R61 ;  /* 0x0000003d223d7220 */ /* 0x040fe20000400000 */
[----:B------:R-:W-:Y:S01]  /*a3b0*/  FMUL R83, R34, R83 ;  /* 0x0000005322537220 */ /* 0x000fe20000400000 */
[----:B------:R-:W-:-:S02]  /*a3c0*/  LEA R34, R115, R36, 0x1 ;  /* 0x0000002473227211 */ /* 0x000fc400078e08ff */
[----:B------:R-:W-:Y:S02]  /*a3d0*/  F2FP.F16.F32.PACK_AB R48, R89, R90 ;  /* 0x0000005a5930723e */ /* 0x000fe400000000ff */
[----:B------:R-:W-:Y:S01]  /*a3e0*/  F2FP.F16.F32.PACK_AB R49, R87, R88 ;  /* 0x000000585731723e */ /* 0x000fe200000000ff */
[----:B------:R-:W-:Y:S01]  /*a3f0*/  BAR.SYNC.DEFER_BLOCKING 0x0 ;  /* 0x0000000000007b1d */ /* 0x000fe20000010000 */
[----:B------:R-:W-:-:S05]  /*a400*/  IMAD R32, R115, 0x2, R34 ;  /* 0x0000000273207824 */ /* 0x000fca00078e0222 */
[----:B------:R-:W-:-:S05]  /*a410*/  LEA R30, R115, R32, 0x1 ;  /* 0x00000020731e7211 */ /* 0x000fca00078e08ff */
[C---:B------:R-:W-:Y:S01]  /*a420*/  IMAD R6, R115.reuse, 0x2, R30 ;  /* 0x0000000273067824 */ /* 0x040fe200078e021e */
[----:B------:R-:W-:Y:S01]  /*a430*/  STSM.16.M88.4 [R80], R48 ;  /* 0x0000003050007844 */ /* 0x000fe20000000200 */
[----:B------:R-:W-:Y:S03]  /*a440*/  BAR.SYNC.DEFER_BLOCKING 0x0 ;  /* 0x0000000000007b1d */ /* 0x000fe60000010000 */
[----:B------:R-:W-:-:S05]  /*a450*/  LEA R7, R115, R6, 0x1 ;  /* 0x0000000673077211 */ /* 0x000fca00078e08ff */
[----:B------:R-:W-:-:S05]  /*a460*/  IMAD R20, R115, 0x2, R7 ;  /* 0x0000000273147824 */ /* 0x000fca00078e0207 */
[----:B------:R-:W-:Y:S02]  /*a470*/  LEA R22, R115, R20, 0x1 ;  /* 0x0000001473167211 */ /* 0x000fe400078e08ff */
[----:B------:R-:W-:-:S03]  /*a480*/  LOP3.LUT R120, R121, 0xff, RZ, 0xc0, !PT ;  /* 0x000000ff79787812 */ /* 0x000fc600078ec0ff */
[----:B------:R-:W-:Y:S02]  /*a490*/  IMAD R24, R115, 0x2, R22 ;  /* 0x0000000273187824 */ /* 0x000fe400078e0216 */
[----:B--2---:R-:W-:Y:S01]  /*a4a0*/  IMAD R119, R119, 0x100, R120 ;  /* 0x0000010077777824 */ /* 0x004fe200078e0278 */
[----:B------:R-:W2:Y:S02]  /*a4b0*/  LDS.128 R48, [R118+UR20] ;  /* 0x0000001476307984 */ /* 0x000ea40008000c00 */
[----:B------:R-:W-:Y:S01]  /*a4c0*/  LEA R26, R115, R24, 0x1 ;  /* 0x00000018731a7211 */ /* 0x000fe200078e08ff */
[----:B------:R-:W-:Y:S01]  /*a4d0*/  UIMAD UR4, UR21, UR4, URZ ;  /* 0x00000004150472a4 */ /* 0x000fe2000f8e023f */
[----:B------:R-:W-:-:S03]  /*a4e0*/  IMAD R91, R119, UR5, RZ ;  /* 0x00000005775b7c24 */ /* 0x000fc6000f8e02ff */
[----:B------:R-:W-:Y:S01]  /*a4f0*/  IMAD R28, R115, 0x2, R26 ;  /* 0x00000002731c7824 */ /* 0x000fe200078e021a */
[----:B------:R-:W-:Y:S01]  /*a500*/  USHF.L.U32 UR5, UR4, 0x1, URZ ;  /* 0x0000000104057899 */ /* 0x000fe2000800063f */
[----:B---3--:R-:W-:Y:S02]  /*a510*/  IMAD.SHL.U32 R45, R91, 0x2, RZ ;  /* 0x000000025b2d7824 */ /* 0x008fe400078e00ff */
[----:B------:R-:W-:Y:S01]  /*a520*/  IMAD R21, R115, 0x2, R28 ;  /* 0x0000000273157824 */ /* 0x000fe200078e021c */
[----:B------:R-:W-:Y:S02]  /*a530*/  F2FP.F16.F32.PACK_AB R44, R43, R86 ;  /* 0x000000562b2c723e */ /* 0x000fe400000000ff */
[----:B----4-:R-:W-:Y:S02]  /*a540*/  IADD3 R114, P2, P3, R45, UR5, R68 ;  /* 0x000000052d727c10 */ /* 0x010fe4000fb5e044 */
[----:B------:R-:W-:Y:S02]  /*a550*/  LEA R23, R115, R21, 0x1 ;  /* 0x0000001573177211 */ /* 0x000fe400078e08ff */
[----:B------:R-:W-:-:S02]  /*a560*/  F2FP.F16.F32.PACK_AB R45, R84, R85 ;  /* 0x00000055542d723e */ /* 0x000fc400000000ff */
        /* <DEDUP_REMOVED lines=10> */
[----:B------:R-:W-:-:S04]  /*a610*/  LEA R35, R115, R33, 0x1 ;  /* 0x0000002173237211 */ /* 0x000fc800078e08ff */
[C---:B------:R-:W-:Y:S01]  /*a620*/  LEA R37, R115.reuse, R35, 0x1 ;  /* 0x0000002373257211 */ /* 0x040fe200078e08ff */
[----:B------:R-:W3:Y:S04]  /*a630*/  LDS.128 R44, [R118+UR20] ;  /* 0x00000014762c7984 */ /* 0x000ee80008000c00 */
[----:B------:R-:W-:Y:S01]  /*a640*/  IMAD R39, R115, 0x2, R37 ;  /* 0x0000000273277824 */ /* 0x000fe200078e0225 */
[----:B------:R-:W-:Y:S01]  /*a650*/  UIMAD.WIDE UR4, UR4, 0x2, URZ ;  /* 0x00000002040478a5 */ /* 0x000fe2000f8e023f */
[----:B------:R-:W-:-:S03]  /*a660*/  IMAD.HI R68, R91, 0x2, RZ ;  /* 0x000000025b447827 */ /* 0x000fc600078e02ff */
[C---:B------:R-:W-:Y:S02]  /*a670*/  LEA R41, R115.reuse, R39, 0x1 ;  /* 0x0000002773297211 */ /* 0x040fe400078e08ff */
[----:B------:R-:W-:Y:S01]  /*a680*/  IADD3.X R5, R68, UR5, R69, P2, P3 ;  /* 0x0000000544057c10 */ /* 0x000fe200097e6445 */
[----:B------:R-:W-:Y:S01]  /*a690*/  ULDC UR4, c[0x0][0x27c] ;  /* 0x00009f0000047ab9 */ /* 0x000fe20000000800 */
[----:B------:R-:W-:Y:S02]  /*a6a0*/  LEA R43, R115, R41, 0x1 ;  /* 0x00000029732b7211 */ /* 0x000fe400078e08ff */
[----:B------:R-:W-:Y:S02]  /*a6b0*/  F2FP.F16.F32.PACK_AB R68, R78, R79 ;  /* 0x0000004f4e44723e */ /* 0x000fe400000000ff */
[----:B------:R-:W-:Y:S02]  /*a6c0*/  F2FP.F16.F32.PACK_AB R69, R65, R76 ;  /* 0x0000004c4145723e */ /* 0x000fe400000000ff */
[----:B------:R-:W-:-:S02]  /*a6d0*/  F2FP.F16.F32.PACK_AB R70, R70, R74 ;  /* 0x0000004a4646723e */ /* 0x000fc400000000ff */
[----:B------:R-:W-:Y:S01]  /*a6e0*/  F2FP.F16.F32.PACK_AB R71, R71, R67 ;  /* 0x000000434747723e */ /* 0x000fe200000000ff */
[----:B------:R-:W-:Y:S01]  /*a6f0*/  BAR.SYNC.DEFER_BLOCKING 0x0 ;  /* 0x0000000000007b1d */ /* 0x000fe20000010000 */
[----:B------:R-:W-:-:S05]  /*a700*/  IMAD R61, R115, 0x2, R43 ;  /* 0x00000002733d7824 */ /* 0x000fca00078e022b */
[----:B------:R-:W-:-:S05]  /*a710*/  LEA R63, R115, R61, 0x1 ;  /* 0x0000003d733f7211 */ /* 0x000fca00078e08ff */
[C---:B------:R-:W-:Y:S01]  /*a720*/  IMAD R65, R115.reuse, 0x2, R63 ;  /* 0x0000000273417824 */ /* 0x040fe200078e023f */
[----:B------:R4:W-:Y:S04]  /*a730*/  STSM.16.M88.4 [R80], R68 ;  /* 0x0000004450007844 */ /* 0x0009e80000000200 */
[----:B------:R-:W-:Y:S02]  /*a740*/  LEA R67, R115, R65, 0x1 ;  /* 0x0000004173437211 */ /* 0x000fe400078e08ff */
[-C--:B------:R-:W-:Y:S02]  /*a750*/  LEA R78, P2, R75, R114.reuse, 0x1 ;  /* 0x000000724b4e7211 */ /* 0x080fe400078408ff */
[-C--:B------:R-:W-:Y:S02]  /*a760*/  LEA R74, P3, R73, R114.reuse, 0x1 ;  /* 0x00000072494a7211 */ /* 0x080fe400078608ff */
[-C--:B------:R-:W-:Y:S01]  /*a770*/  LEA.HI.X.SX32 R79, R75, R5.reuse, 0x1, P2 ;  /* 0x000000054b4f7211 */ /* 0x080fe200010f0eff */
[----:B------:R-:W-:Y:S01]  /*a780*/  BAR.SYNC.DEFER_BLOCKING 0x0 ;  /* 0x0000000000007b1d */ /* 0x000fe20000010000 */
[----:B------:R-:W-:Y:S01]  /*a790*/  LEA.HI.X.SX32 R75, R73, R5, 0x1, P3 ;  /* 0x00000005494b7211 */ /* 0x000fe200018f0eff */
[----:B----4-:R-:W-:Y:S01]  /*a7a0*/  IMAD R69, R115, 0x2, R67 ;  /* 0x0000000273457824 */ /* 0x010fe200078e0243 */
[----:B------:R-:W-:-:S04]  /*a7b0*/  LEA R76, P4, R77, R114, 0x1 ;  /* 0x000000724d4c7211 */ /* 0x000fc800078808ff */
[----:B------:R-:W-:Y:S02]  /*a7c0*/  LEA R71, R115, R69, 0x1 ;  /* 0x0000004573477211 */ /* 0x000fe400078e08ff */
[----:B------:R-:W-:-:S03]  /*a7d0*/  PRMT R84, R16, 0x7632, R84 ;  /* 0x0000763210547816 */ /* 0x000fc60000000054 */
[----:B------:R-:W-:Y:S01]  /*a7e0*/  IMAD R73, R115, 0x2, R71 ;  /* 0x0000000273497824 */ /* 0x000fe200078e0247 */
[----:B------:R-:W-:Y:S01]  /*a7f0*/  LEA.HI.X.SX32 R77, R77, R5, 0x1, P4 ;  /* 0x000000054d4d7211 */ /* 0x000fe200020f0eff */
[----:B------:R4:W-:Y:S01]  /*a800*/  STG.E.U16 desc[UR22][R78.64], R16 ;  /* 0x000000104e007986 */ /* 0x0009e2000c101516 */
[----:B------:R-:W-:-:S03]  /*a810*/  PRMT R68, R17, 0x7632, R68 ;  /* 0x0000763211447816 */ /* 0x000fc60000000044 */
[----:B------:R1:W-:Y:S01]  /*a820*/  STG.E.U16 desc[UR22][R74.64], R17 ;  /* 0x000000114a007986 */ /* 0x0003e2000c101516 */
[-C--:B------:R-:W-:Y:S02]  /*a830*/  LEA R80, P3, R81, R114.reuse, 0x1 ;  /* 0x0000007251507211 */ /* 0x080fe400078608ff */
[----:B----4-:R-:W-:-:S04]  /*a840*/  LEA R16, P2, R82, R114, 0x1 ;  /* 0x0000007252107211 */ /* 0x010fc800078408ff */
[----:B-1----:R-:W-:Y:S02]  /*a850*/  LEA.HI.X.SX32 R17, R82, R5, 0x1, P2 ;  /* 0x0000000552117211 */ /* 0x002fe400010f0eff */
[----:B------:R-:W-:Y:S01]  /*a860*/  LEA R75, R115, R73, 0x1 ;  /* 0x00000049734b7211 */ /* 0x000fe200078e08ff */
[----:B------:R1:W-:Y:S01]  /*a870*/  STG.E.U16 desc[UR22][R76.64], R18 ;  /* 0x000000124c007986 */ /* 0x0003e2000c101516 */
[----:B------:R-:W-:Y:S02]  /*a880*/  PRMT R70, R18, 0x7632, R70 ;  /* 0x0000763212467816 */ /* 0x000fe40000000046 */
[----:B------:R-:W-:Y:S01]  /*a890*/  LEA.HI.X.SX32 R81, R81, R5, 0x1, P3 ;  /* 0x0000000551517211 */ /* 0x000fe200018f0eff */
[----:B------:R4:W-:Y:S01]  /*a8a0*/  STG.E.U16 desc[UR22][R16.64], R19 ;  /* 0x0000001310007986 */ /* 0x0009e2000c101516 */
[----:B------:R-:W-:Y:S02]  /*a8b0*/  PRMT R74, R19, 0x7632, R74 ;  /* 0x00007632134a7816 */ /* 0x000fe4000000004a */
[-C--:B-1----:R-:W-:Y:S01]  /*a8c0*/  LEA R18, P2, R66, R114.reuse, 0x1 ;  /* 0x0000007242127211 */ /* 0x082fe200078408ff */
[----:B------:R-:W-:Y:S01]  /*a8d0*/  IMAD R77, R115, 0x2, R75 ;  /* 0x00000002734d7824 */ /* 0x000fe200078e024b */
[----:B----4-:R-:W-:-:S02]  /*a8e0*/  LEA R16, P3, R72, R114, 0x1 ;  /* 0x0000007248107211 */ /* 0x010fc400078608ff */
[-C--:B------:R-:W-:Y:S02]  /*a8f0*/  LEA.HI.X.SX32 R19, R66, R5.reuse, 0x1, P2 ;  /* 0x0000000542137211 */ /* 0x080fe400010f0eff */
[----:B------:R-:W-:Y:S02]  /*a900*/  LEA.HI.X.SX32 R17, R72, R5, 0x1, P3 ;  /* 0x0000000548117211 */ /* 0x000fe400018f0eff */
[-C--:B------:R-:W-:Y:S01]  /*a910*/  LEA R86, P2, R64, R114.reuse, 0x1 ;  /* 0x0000007240567211 */ /* 0x080fe200078408ff */
[----:B------:R1:W-:Y:S01]  /*a920*/  STG.E.U16 desc[UR22][R80.64], R84 ;  /* 0x0000005450007986 */ /* 0x0003e2000c101516 */
[----:B------:R-:W-:Y:S02]  /*a930*/  LEA R79, R115, R77, 0x1 ;  /* 0x0000004d734f7211 */ /* 0x000fe400078e08ff */
[----:B------:R-:W-:Y:S01]  /*a940*/  LEA R88, P3, R60, R114, 0x1 ;  /* 0x000000723c587211 */ /* 0x000fe200078608ff */
[----:B------:R4:W-:Y:S01]  /*a950*/  STG.E.U16 desc[UR22][R18.64], R68 ;  /* 0x0000004412007986 */ /* 0x0009e2000c101516 */
[----:B------:R-:W-:-:S03]  /*a960*/  LEA.HI.X.SX32 R87, R64, R5, 0x1, P2 ;  /* 0x0000000540577211 */ /* 0x000fc600010f0eff */
[----:B------:R5:W-:Y:S01]  /*a970*/  STG.E.U16 desc[UR22][R16.64], R70 ;  /* 0x0000004610007986 */ /* 0x000be2000c101516 */
[-C--:B------:R-:W-:Y:S01]  /*a980*/  LEA.HI.X.SX32 R89, R60, R5.reuse, 0x1, P3 ;  /* 0x000000053c597211 */ /* 0x080fe200018f0eff */
[C---:B-1----:R-:W-:Y:S01]  /*a990*/  IMAD R81, R115.reuse, 0x2, R79 ;  /* 0x0000000273517824 */ /* 0x042fe200078e024f */
[-C--:B----4-:R-:W-:Y:S02]  /*a9a0*/  LEA R18, P4, R62, R114.reuse, 0x1 ;  /* 0x000000723e127211 */ /* 0x090fe400078808ff */
[----:B-----5:R-:W-:Y:S02]  /*a9b0*/  LEA R16, P2, R42, R114, 0x1 ;  /* 0x000000722a107211 */ /* 0x020fe400078408ff */
[-C--:B------:R-:W-:Y:S02]  /*a9c0*/  LEA.HI.X.SX32 R19, R62, R5.reuse, 0x1, P4 ;  /* 0x000000053e137211 */ /* 0x080fe400020f0eff */
[----:B------:R-:W-:Y:S01]  /*a9d0*/  LEA.HI.X.SX32 R17, R42, R5, 0x1, P2 ;  /* 0x000000052a117211 */ /* 0x000fe200010f0eff */
[----:B------:R-:W-:Y:S01]  /*a9e0*/  STG.E.U16 desc[UR22][R86.64], R74 ;  /* 0x0000004a56007986 */ /* 0x000fe2000c101516 */
[----:B------:R-:W-:-:S03]  /*a9f0*/  LEA R83, R115, R81, 0x1 ;  /* 0x0000005173537211 */ /* 0x000fc600078e08ff */
[----:B------:R1:W-:Y:S01]  /*aa00*/  STG.E.U16 desc[UR22][R88.64], R8 ;  /* 0x0000000858007986 */ /* 0x0003e2000c101516 */
[----:B------:R-:W-:Y:S01]  /*aa10*/  PRMT R42, R8, 0x7632, R42 ;  /* 0x00007632082a7816 */ /* 0x000fe2000000002a */
[----:B------:R-:W-:Y:S02]  /*aa20*/  IMAD R85, R115, 0x2, R83 ;  /* 0x0000000273557824 */ /* 0x000fe400078e0253 */
[----:B------:R-:W-:Y:S04]  /*aa30*/  STG.E.U16 desc[UR22][R16.64], R9 ;  /* 0x0000000910007986 */ /* 0x000fe8000c101516 */
[----:B------:R4:W-:Y:S01]  /*aa40*/  STG.E.U16 desc[UR22][R18.64], R10 ;  /* 0x0000000a12007986 */ /* 0x0009e2000c101516 */
[----:B------:R-:W-:Y:S02]  /*aa50*/  PRMT R60, R9, 0x7632, R60 ;  /* 0x00007632093c7816 */ /* 0x000fe4000000003c */
[----:B-1----:R-:W-:-:S02]  /*aa60*/  LEA R8, P3, R38, R114, 0x1 ;  /* 0x0000007226087211 */ /* 0x002fc400078608ff */
[C---:B------:R-:W-:Y:S02]  /*aa70*/  LEA R87, R115.reuse, R85, 0x1 ;  /* 0x0000005573577211 */ /* 0x040fe400078e08ff */
[-C--:B----4-:R-:W-:Y:S02]  /*aa80*/  LEA R18, P2, R40, R114.reuse, 0x1 ;  /* 0x0000007228127211 */ /* 0x090fe400078408ff */
[-C--:B------:R-:W-:Y:S02]  /*aa90*/  LEA.HI.X.SX32 R9, R38, R5.reuse, 0x1, P3 ;  /* 0x0000000526097211 */ /* 0x080fe400018f0eff */
[-C--:B------:R-:W-:Y:S02]  /*aaa0*/  LEA.HI.X.SX32 R19, R40, R5.reuse, 0x1, P2 ;  /* 0x0000000528137211 */ /* 0x080fe400010f0eff */
[----:B------:R-:W-:Y:S01]  /*aab0*/  LEA R16, P2, R36, R114, 0x1 ;  /* 0x0000007224107211 */ /* 0x000fe200078408ff */
[----:B------:R-:W-:Y:S01]  /*aac0*/  IMAD R89, R115, 0x2, R87 ;  /* 0x0000000273597824 */ /* 0x000fe200078e0257 */
[----:B------:R-:W-:Y:S01]  /*aad0*/  PRMT R40, R10, 0x7632, R40 ;  /* 0x000076320a287816 */ /* 0x000fe20000000028 */
[----:B------:R1:W-:Y:S01]  /*aae0*/  STG.E.U16 desc[UR22][R18.64], R11 ;  /* 0x0000000b12007986 */ /* 0x0003e2000c101516 */
[----:B------:R-:W-:-:S02]  /*aaf0*/  LEA.HI.X.SX32 R17, R36, R5, 0x1, P2 ;  /* 0x0000000524117211 */ /* 0x000fc400010f0eff */
[CC--:B------:R-:W-:Y:S01]  /*ab00*/  LEA R10, P3, R34.reuse, R114.reuse, 0x1 ;  /* 0x00000072220a7211 */ /* 0x0c0fe200078608ff */
[----:B------:R4:W-:Y:S01]  /*ab10*/  STG.E.U16 desc[UR22][R8.64], R42 ;  /* 0x0000002a08007986 */ /* 0x0009e2000c101516 */
[----:B------:R-:W-:Y:S02]  /*ab20*/  PRMT R38, R11, 0x7632, R38 ;  /* 0x000076320b267816 */ /* 0x000fe40000000026 */
[----:B------:R-:W-:Y:S01]  /*ab30*/  LEA R91, R115, R89, 0x1 ;  /* 0x00000059735b7211 */ /* 0x000fe200078e08ff */
[----:B------:R5:W-:Y:S01]  /*ab40*/  STG.E.U16 desc[UR22][R16.64], R60 ;  /* 0x0000003c10007986 */ /* 0x000be2000c101516 */
[----:B-1----:R-:W-:Y:S02]  /*ab50*/  LEA.HI.X.SX32 R11, R34, R5, 0x1, P3 ;  /* 0x00000005220b7211 */ /* 0x002fe400018f0eff */
[-C--:B----4-:R-:W-:Y:S02]  /*ab60*/  LEA R8, P2, R32, R114.reuse, 0x1 ;  /* 0x0000007220087211 */ /* 0x090fe400078408ff */
[----:B-----5:R-:W-:-:S02]  /*ab70*/  LEA R16, P3, R30, R114, 0x1 ;  /* 0x000000721e107211 */ /* 0x020fc400078608ff */
[-C--:B------:R-:W-:Y:S01]  /*ab80*/  LEA.HI.X.SX32 R9, R32, R5.reuse, 0x1, P2 ;  /* 0x0000000520097211 */ /* 0x080fe200010f0eff */
[----:B------:R1:W-:Y:S01]  /*ab90*/  STG.E.U16 desc[UR22][R10.64], R40 ;  /* 0x000000280a007986 */ /* 0x0003e2000c101516 */
[----:B------:R-:W-:Y:S01]  /*aba0*/  LEA.HI.X.SX32 R17, R30, R5, 0x1, P3 ;  /* 0x000000051e117211 */ /* 0x000fe200018f0eff */
[C---:B------:R-:W-:Y:S02]  /*abb0*/  IMAD R93, R115.reuse, 0x2, R91 ;  /* 0x00000002735d7824 */ /* 0x040fe400078e025b */
[----:B------:R4:W-:Y:S03]  /*abc0*/  STG.E.U16 desc[UR22][R8.64], R38 ;  /* 0x0000002608007986 */ /* 0x0009e6000c101516 */
[----:B------:R-:W-:Y:S01]  /*abd0*/  LEA R95, R115, R93, 0x1 ;  /* 0x0000005d735f7211 */ /* 0x000fe200078e08ff */
[----:B------:R5:W-:Y:S01]  /*abe0*/  STG.E.U16 desc[UR22][R16.64], R12 ;  /* 0x0000000c10007986 */ /* 0x000be2000c101516 */
[----:B-1----:R-:W-:-:S02]  /*abf0*/  LEA R10, P2, R6, R114, 0x1 ;  /* 0x00000072060a7211 */ /* 0x002fc400078408ff */
[CC--:B----4-:R-:W-:Y:S02]  /*ac00*/  LEA R8, P3, R7.reuse, R114.reuse, 0x1 ;  /* 0x0000007207087211 */ /* 0x0d0fe400078608ff */
[-C--:B------:R-:W-:Y:S02]  /*ac10*/  LEA.HI.X.SX32 R11, R6, R5.reuse, 0x1, P2 ;  /* 0x00000005060b7211 */ /* 0x080fe400010f0eff */
[-C--:B------:R-:W-:Y:S02]  /*ac20*/  LEA.HI.X.SX32 R9, R7, R5.reuse, 0x1, P3 ;  /* 0x0000000507097211 */ /* 0x080fe400018f0eff */
[C---:B-----5:R-:W-:Y:S01]  /*ac30*/  LEA R16, P2, R20.reuse, R114, 0x1 ;  /* 0x0000007214107211 */ /* 0x060fe200078408ff */
[----:B------:R1:W-:Y:S01]  /*ac40*/  STG.E.U16 desc[UR22][R10.64], R13 ;  /* 0x0000000d0a007986 */ /* 0x0003e2000c101516 */
[----:B------:R-:W-:Y:S02]  /*ac50*/  IMAD R97, R115, 0x2, R95 ;  /* 0x0000000273617824 */ /* 0x000fe400078e025f */
[----:B------:R-:W-:Y:S01]  /*ac60*/  LEA.HI.X.SX32 R17, R20, R5, 0x1, P2 ;  /* 0x0000000514117211 */ /* 0x000fe200010f0eff */
[----:B------:R4:W-:Y:S01]  /*ac70*/  STG.E.U16 desc[UR22][R8.64], R14 ;  /* 0x0000000e08007986 */ /* 0x0009e2000c101516 */
[----:B------:R-:W-:-:S02]  /*ac80*/  PRMT R116, R15, 0x7632, R116 ;  /* 0x000076320f747816 */ /* 0x000fc40000000074 */
[----:B------:R-:W-:Y:S01]  /*ac90*/  LEA R99, R115, R97, 0x1 ;  /* 0x0000006173637211 */ /* 0x000fe200078e08ff */
[----:B------:R5:W-:Y:S01]  /*aca0*/  STG.E.U16 desc[UR22][R16.64], R15 ;  /* 0x0000000f10007986 */ /* 0x000be2000c101516 */
[----:B-1----:R-:W-:Y:S02]  /*acb0*/  PRMT R11, R14, 0x7632, R11 ;  /* 0x000076320e0b7816 */ /* 0x002fe4000000000b */
[-C--:B----4-:R-:W-:Y:S02]  /*acc0*/  LEA R14, P4, R24, R114.reuse, 0x1 ;  /* 0x00000072180e7211 */ /* 0x090fe400078808ff */
[----:B------:R-:W-:Y:S02]  /*acd0*/  PRMT R9, R12, 0x7632, R9 ;  /* 0x000076320c097816 */ /* 0x000fe40000000009 */
[----:B-----5:R-:W-:Y:S02]  /*ace0*/  LEA.HI.X.SX32 R15, R24, R5, 0x1, P4 ;  /* 0x00000005180f7211 */ /* 0x020fe400020f0eff */
[----:B------:R-:W-:-:S02]  /*acf0*/  LEA R24, P4, R25, R114, 0x1 ;  /* 0x0000007219187211 */ /* 0x000fc400078808ff */
[-C--:B------:R-:W-:Y:S02]  /*ad00*/  LEA R12, P3, R22, R114.reuse, 0x1 ;  /* 0x00000072160c7211 */ /* 0x080fe400078608ff */
[-C--:B------:R-:W-:Y:S01]  /*ad10*/  LEA R16, P5, R26, R114.reuse, 0x1 ;  /* 0x000000721a107211 */ /* 0x080fe200078a08ff */
[----:B------:R-:W-:Y:S01]  /*ad20*/  IMAD R101, R115, 0x2, R99 ;  /* 0x0000000273657824 */ /* 0x000fe200078e0263 */
[-C--:B------:R-:W-:Y:S02]  /*ad30*/  LEA R18, P6, R28, R114.reuse, 0x1 ;  /* 0x000000721c127211 */ /* 0x080fe400078c08ff */
[----:B------:R-:W-:Y:S02]  /*ad40*/  LEA.HI.X.SX32 R25, R25, R5, 0x1, P4 ;  /* 0x0000000519197211 */ /* 0x000fe400020f0eff */
[----:B------:R-:W-:Y:S02]  /*ad50*/  PRMT R10, R13, 0x7632, R10 ;  /* 0x000076320d0a7816 */ /* 0x000fe4000000000a */
[----:B------:R-:W-:-:S02]  /*ad60*/  LEA R34, P4, R35, R114, 0x1 ;  /* 0x0000007223227211 */ /* 0x000fc400078808ff */
[-C--:B------:R-:W-:Y:S02]  /*ad70*/  LEA.HI.X.SX32 R13, R22, R5.reuse, 0x1, P3 ;  /* 0x00000005160d7211 */ /* 0x080fe400018f0eff */
[-C--:B------:R-:W-:Y:S02]  /*ad80*/  LEA.HI.X.SX32 R17, R26, R5.reuse, 0x1, P5 ;  /* 0x000000051a117211 */ /* 0x080fe400028f0eff */
[-C--:B------:R-:W-:Y:S02]  /*ad90*/  LEA R20, P2, R21, R114.reuse, 0x1 ;  /* 0x0000007215147211 */ /* 0x080fe400078408ff */
[-C--:B------:R-:W-:Y:S02]  /*ada0*/  LEA R22, P3, R23, R114.reuse, 0x1 ;  /* 0x0000007217167211 */ /* 0x080fe400078608ff */
[----:B------:R-:W-:Y:S02]  /*adb0*/  LEA R26, P5, R27, R114, 0x1 ;  /* 0x000000721b1a7211 */ /* 0x000fe400078a08ff */
[----:B------:R-:W-:-:S02]  /*adc0*/  LEA.HI.X.SX32 R19, R28, R5, 0x1, P6 ;  /* 0x000000051c137211 */ /* 0x000fc400030f0eff */
[-C--:B------:R-:W-:Y:S02]  /*add0*/  LEA R28, P6, R29, R114.reuse, 0x1 ;  /* 0x000000721d1c7211 */ /* 0x080fe400078c08ff */
[----:B------:R-:W-:Y:S02]  /*ade0*/  LEA R103, R115, R101, 0x1 ;  /* 0x0000006573677211 */ /* 0x000fe400078e08ff */
[-C--:B------:R-:W-:Y:S02]  /*adf0*/  LEA.HI.X.SX32 R35, R35, R5.reuse, 0x1, P4 ;  /* 0x0000000523237211 */ /* 0x080fe400020f0eff */
[----:B------:R-:W-:Y:S02]  /*ae00*/  LEA R60, P4, R61, R114, 0x1 ;  /* 0x000000723d3c7211 */ /* 0x000fe400078808ff */
[-C--:B------:R-:W-:Y:S02]  /*ae10*/  LEA.HI.X.SX32 R21, R21, R5.reuse, 0x1, P2 ;  /* 0x0000000515157211 */ /* 0x080fe400010f0eff */
[----:B------:R-:W-:-:S02]  /*ae20*/  LEA.HI.X.SX32 R23, R23, R5, 0x1, P3 ;  /* 0x0000000517177211 */ /* 0x000fc400018f0eff */
[-C--:B------:R-:W-:Y:S02]  /*ae30*/  LEA.HI.X.SX32 R27, R27, R5.reuse, 0x1, P5 ;  /* 0x000000051b1b7211 */ /* 0x080fe400028f0eff */
[-C--:B------:R-:W-:Y:S02]  /*ae40*/  LEA R30, P2, R31, R114.reuse, 0x1 ;  /* 0x000000721f1e7211 */ /* 0x080fe400078408ff */
[-C--:B------:R-:W-:Y:S02]  /*ae50*/  LEA R32, P3, R33, R114.reuse, 0x1 ;  /* 0x0000007221207211 */ /* 0x080fe400078608ff */
[-C--:B------:R-:W-:Y:S02]  /*ae60*/  LEA R36, P5, R37, R114.reuse, 0x1 ;  /* 0x0000007225247211 */ /* 0x080fe400078a08ff */
[----:B------:R-:W-:Y:S01]  /*ae70*/  LEA.HI.X.SX32 R29, R29, R5, 0x1, P6 ;  /* 0x000000051d1d7211 */ /* 0x000fe200030f0eff */
[----:B------:R-:W-:Y:S01]  /*ae80*/  IMAD R105, R115, 0x2, R103 ;  /* 0x0000000273697824 */ /* 0x000fe200078e0267 */
[----:B------:R-:W-:-:S02]  /*ae90*/  LEA R38, P6, R39, R114, 0x1 ;  /* 0x0000007227267211 */ /* 0x000fc400078c08ff */
[-C--:B------:R-:W-:Y:S02]  /*aea0*/  LEA.HI.X.SX32 R61, R61, R5.reuse, 0x1, P4 ;  /* 0x000000053d3d7211 */ /* 0x080fe400020f0eff */
[-C--:B------:R-:W-:Y:S02]  /*aeb0*/  LEA R70, P4, R71, R114.reuse, 0x1 ;  /* 0x0000007247467211 */ /* 0x080fe400078808ff */
[-C--:B------:R-:W-:Y:S02]  /*aec0*/  LEA.HI.X.SX32 R31, R31, R5.reuse, 0x1, P2 ;  /* 0x000000051f1f7211 */ /* 0x080fe400010f0eff */
[-C--:B------:R-:W-:Y:S02]  /*aed0*/  LEA.HI.X.SX32 R33, R33, R5.reuse, 0x1, P3 ;  /* 0x0000000521217211 */ /* 0x080fe400018f0eff */
[----:B------:R-:W-:Y:S02]  /*aee0*/  LEA.HI.X.SX32 R37, R37, R5, 0x1, P5 ;  /* 0x0000000525257211 */ /* 0x000fe400028f0eff */
[----:B------:R-:W-:-:S02]  /*aef0*/  LEA R40, P2, R41, R114, 0x1 ;  /* 0x0000007229287211 */ /* 0x000fc400078408ff */
[-C--:B------:R-:W-:Y:S02]  /*af00*/  LEA R42, P3, R43, R114.reuse, 0x1 ;  /* 0x000000722b2a7211 */ /* 0x080fe400078608ff */
[-C--:B------:R-:W-:Y:S02]  /*af10*/  LEA R62, P5, R63, R114.reuse, 0x1 ;  /* 0x000000723f3e7211 */ /* 0x080fe400078a08ff */
[----:B------:R-:W-:Y:S02]  /*af20*/  LEA.HI.X.SX32 R39, R39, R5, 0x1, P6 ;  /* 0x0000000527277211 */ /* 0x000fe400030f0eff */
[----:B------:R-:W-:Y:S02]  /*af30*/  LEA R64, P6, R65, R114, 0x1 ;  /* 0x0000007241407211 */ /* 0x000fe400078c08ff */
[----:B------:R-:W-:Y:S02]  /*af40*/  LEA R6, R115, R105, 0x1 ;  /* 0x0000006973067211 */ /* 0x000fe400078e08ff */
[----:B------:R-:W-:-:S02]  /*af50*/  LEA.HI.X.SX32 R71, R71, R5, 0x1, P4 ;  /* 0x0000000547477211 */ /* 0x000fc400020f0eff */
[-C--:B------:R-:W-:Y:S02]  /*af60*/  LEA R80, P4, R81, R114.reuse, 0x1 ;  /* 0x0000007251507211 */ /* 0x080fe400078808ff */
[-C--:B------:R-:W-:Y:S02]  /*af70*/  LEA.HI.X.SX32 R41, R41, R5.reuse, 0x1, P2 ;  /* 0x0000000529297211 */ /* 0x080fe400010f0eff */
[-C--:B------:R-:W-:Y:S02]  /*af80*/  LEA.HI.X.SX32 R43, R43, R5.reuse, 0x1, P3 ;  /* 0x000000052b2b7211 */ /* 0x080fe400018f0eff */
[----:B------:R-:W-:Y:S02]  /*af90*/  LEA.HI.X.SX32 R63, R63, R5, 0x1, P5 ;  /* 0x000000053f3f7211 */ /* 0x000fe400028f0eff */
[-C--:B------:R-:W-:Y:S02]  /*afa0*/  LEA R66, P2, R67, R114.reuse, 0x1 ;  /* 0x0000007243427211 */ /* 0x080fe400078408ff */
[----:B------:R-:W-:-:S02]  /*afb0*/  LEA R68, P3, R69, R114, 0x1 ;  /* 0x0000007245447211 */ /* 0x000fc400078608ff */
[-C--:B------:R-:W-:Y:S02]  /*afc0*/  LEA R72, P5, R73, R114.reuse, 0x1 ;  /* 0x0000007249487211 */ /* 0x080fe400078a08ff */
[-C--:B------:R-:W-:Y:S01]  /*afd0*/  LEA.HI.X.SX32 R65, R65, R5.reuse, 0x1, P6 ;  /* 0x0000000541417211 */ /* 0x080fe200030f0eff */
[----:B------:R-:W-:Y:S01]  /*afe0*/  IMAD R7, R115, 0x2, R6 ;  /* 0x0000000273077824 */ /* 0x000fe200078e0206 */
[-C--:B------:R-:W-:Y:S02]  /*aff0*/  LEA R74, P6, R75, R114.reuse, 0x1 ;  /* 0x000000724b4a7211 */ /* 0x080fe400078c08ff */
[-C--:B------:R-:W-:Y:S02]  /*b000*/  LEA.HI.X.SX32 R81, R81, R5.reuse, 0x1, P4 ;  /* 0x0000000551517211 */ /* 0x080fe400020f0eff */
[----:B------:R-:W-:Y:S02]  /*b010*/  LEA R90, P4, R91, R114, 0x1 ;  /* 0x000000725b5a7211 */ /* 0x000fe400078808ff */
[----:B------:R-:W-:-:S02]  /*b020*/  LEA.HI.X.SX32 R67, R67, R5, 0x1, P2 ;  /* 0x0000000543437211 */ /* 0x000fc400010f0eff */
        /* <DEDUP_REMOVED lines=20> */
[-C--:B------:R-:W-:Y:S01]  /*b170*/  LEA R110, P4, R8, R114.reuse, 0x1 ;  /* 0x00000072086e7211 */ /* 0x080fe200078808ff */
[----:B------:R-:W-:Y:S01]  /*b180*/  STG.E.U16 desc[UR22][R12.64], R9 ;  /* 0x000000090c007986 */ /* 0x000fe2000c101516 */
[-C--:B------:R-:W-:Y:S02]  /*b190*/  LEA.HI.X.SX32 R87, R87, R5.reuse, 0x1, P2 ;  /* 0x0000000557577211 */ /* 0x080fe400010f0eff */
[-C--:B------:R-:W-:Y:S02]  /*b1a0*/  LEA.HI.X.SX32 R89, R89, R5.reuse, 0x1, P3 ;  /* 0x0000000559597211 */ /* 0x080fe400018f0eff */
[----:B------:R-:W-:Y:S01]  /*b1b0*/  LEA.HI.X.SX32 R93, R93, R5, 0x1, P5 ;  /* 0x000000055d5d7211 */ /* 0x000fe200028f0eff */
[----:B------:R1:W-:Y:S01]  /*b1c0*/  STG.E.U16 desc[UR22][R14.64], R10 ;  /* 0x0000000a0e007986 */ /* 0x0003e2000c101516 */
[----:B------:R-:W-:-:S02]  /*b1d0*/  LEA R96, P2, R97, R114, 0x1 ;  /* 0x0000007261607211 */ /* 0x000fc400078408ff */
[-C--:B------:R-:W-:Y:S02]  /*b1e0*/  LEA R98, P3, R99, R114.reuse, 0x1 ;  /* 0x0000007263627211 */ /* 0x080fe400078608ff */
[-C--:B------:R-:W-:Y:S02]  /*b1f0*/  LEA R102, P5, R103, R114.reuse, 0x1 ;  /* 0x0000007267667211 */ /* 0x080fe400078a08ff */
[----:B------:R-:W-:Y:S01]  /*b200*/  LEA.HI.X.SX32 R95, R95, R5, 0x1, P6 ;  /* 0x000000055f5f7211 */ /* 0x000fe200030f0eff */
[----:B------:R4:W-:Y:S01]  /*b210*/  STG.E.U16 desc[UR22][R16.64], R11 ;  /* 0x0000000b10007986 */ /* 0x0009e2000c101516 */
[----:B------:R-:W-:Y:S02]  /*b220*/  LEA R104, P6, R105, R114, 0x1 ;  /* 0x0000007269687211 */ /* 0x000fe400078c08ff */
[----:B------:R-:W-:Y:S02]  /*b230*/  LEA R115, R115, R113, 0x1 ;  /* 0x0000007173737211 */ /* 0x000fe400078e08ff */
[----:B------:R-:W-:-:S02]  /*b240*/  LEA.HI.X.SX32 R111, R8, R5, 0x1, P4 ;  /* 0x00000005086f7211 */ /* 0x000fc400020f0eff */
[----:B------:R-:W5:Y:S01]  /*b250*/  LDS.128 R8, [R118+UR20] ;  /* 0x0000001476087984 */ /* 0x000f620008000c00 */
[-C--:B------:R-:W-:Y:S02]  /*b260*/  LEA.HI.X.SX32 R97, R97, R5.reuse, 0x1, P2 ;  /* 0x0000000561617211 */ /* 0x080fe400010f0eff */
[-C--:B------:R-:W-:Y:S02]  /*b270*/  LEA.HI.X.SX32 R99, R99, R5.reuse, 0x1, P3 ;  /* 0x0000000563637211 */ /* 0x080fe400018f0eff */
[-C--:B------:R-:W-:Y:S02]  /*b280*/  LEA.HI.X.SX32 R103, R103, R5.reuse, 0x1, P5 ;  /* 0x0000000567677211 */ /* 0x080fe400028f0eff */
[-C--:B------:R-:W-:Y:S02]  /*b290*/  LEA R106, P2, R6, R114.reuse, 0x1 ;  /* 0x00000072066a7211 */ /* 0x080fe400078408ff */
[----:B------:R-:W-:Y:S02]  /*b2a0*/  LEA R108, P3, R7, R114, 0x1 ;  /* 0x00000072076c7211 */ /* 0x000fe400078608ff */
[----:B------:R-:W-:-:S02]  /*b2b0*/  LEA.HI.X.SX32 R105, R105, R5, 0x1, P6 ;  /* 0x0000000569697211 */ /* 0x000fc400030f0eff */
[-C--:B------:R-:W-:Y:S02]  /*b2c0*/  LEA R112, P5, R113, R114.reuse, 0x1 ;  /* 0x0000007271707211 */ /* 0x080fe400078a08ff */
[----:B------:R-:W-:Y:S01]  /*b2d0*/  LEA R114, P6, R115, R114, 0x1 ;  /* 0x0000007273727211 */ /* 0x000fe200078c08ff */
[----:B------:R-:W-:Y:S01]  /*b2e0*/  STG.E.U16 desc[UR22][R18.64], R116 ;  /* 0x0000007412007986 */ /* 0x000fe2000c101516 */
[-C--:B------:R-:W-:Y:S02]  /*b2f0*/  LEA.HI.X.SX32 R107, R6, R5.reuse, 0x1, P2 ;  /* 0x00000005066b7211 */ /* 0x080fe400010f0eff */
[-C--:B------:R-:W-:Y:S02]  /*b300*/  LEA.HI.X.SX32 R109, R7, R5.reuse, 0x1, P3 ;  /* 0x00000005076d7211 */ /* 0x080fe400018f0eff */
[-C--:B------:R-:W-:Y:S02]  /*b310*/  LEA.HI.X.SX32 R113, R113, R5.reuse, 0x1, P5 ;  /* 0x0000000571717211 */ /* 0x080fe400028f0eff */
[----:B------:R-:W-:Y:S01]  /*b320*/  LEA.HI.X.SX32 R115, R115, R5, 0x1, P6 ;  /* 0x0000000573737211 */ /* 0x000fe200030f0eff */
[----:B------:R-:W-:Y:S01]  /*b330*/  STG.E.U16 desc[UR22][R20.64], R56 ;  /* 0x0000003814007986 */ /* 0x000fe2000c101516 */
[----:B------:R-:W-:-:S02]  /*b340*/  PRMT R5, R56, 0x7632, R5 ;  /* 0x0000763238057816 */ /* 0x000fc40000000005 */
[----:B-1----:R-:W-:Y:S01]  /*b350*/  PRMT R15, R57, 0x7632, R15 ;  /* 0x00007632390f7816 */ /* 0x002fe2000000000f */
[----:B------:R-:W-:Y:S01]  /*b360*/  STG.E.U16 desc[UR22][R22.64], R57 ;  /* 0x0000003916007986 */ /* 0x000fe2000c101516 */
[----:B------:R-:W-:Y:S02]  /*b370*/  PRMT R6, R58, 0x7632, R6 ;  /* 0x000076323a067816 */ /* 0x000fe40000000006 */
[----:B----4-:R-:W-:Y:S01]  /*b380*/  PRMT R17, R59, 0x7632, R17 ;  /* 0x000076323b117816 */ /* 0x010fe20000000011 */
[----:B------:R-:W-:Y:S04]  /*b390*/  STG.E.U16 desc[UR22][R24.64], R58 ;  /* 0x0000003a18007986 */ /* 0x000fe8000c101516 */
[----:B------:R-:W-:Y:S01]  /*b3a0*/  STG.E.U16 desc[UR22][R26.64], R59 ;  /* 0x0000003b1a007986 */ /* 0x000fe2000c101516 */
[----:B0-----:R-:W-:-:S03]  /*b3b0*/  PRMT R7, R52, 0x7632, R7 ;  /* 0x0000763234077816 */ /* 0x001fc60000000007 */
[----:B------:R-:W-:Y:S04]  /*b3c0*/  STG.E.U16 desc[UR22][R28.64], R5 ;  /* 0x000000051c007986 */ /* 0x000fe8000c101516 */
[----:B------:R0:W-:Y:S01]  /*b3d0*/  STG.E.U16 desc[UR22][R30.64], R15 ;  /* 0x0000000f1e007986 */ /* 0x0001e2000c101516 */
[----:B------:R-:W-:-:S03]  /*b3e0*/  PRMT R12, R54, 0x7632, R12 ;  /* 0x00007632360c7816 */ /* 0x000fc6000000000c */
[----:B------:R1:W-:Y:S04]  /*b3f0*/  STG.E.U16 desc[UR22][R32.64], R6 ;  /* 0x0000000620007986 */ /* 0x0003e8000c101516 */
[----:B------:R-:W-:Y:S04]  /*b400*/  STG.E.U16 desc[UR22][R34.64], R17 ;  /* 0x0000001122007986 */ /* 0x000fe8000c101516 */
[----:B------:R-:W-:Y:S01]  /*b410*/  STG.E.U16 desc[UR22][R36.64], R52 ;  /* 0x0000003424007986 */ /* 0x000fe2000c101516 */
[----:B0-----:R-:W-:-:S03]  /*b420*/  PRMT R31, R53, 0x7632, R31 ;  /* 0x00007632351f7816 */ /* 0x001fc6000000001f */
[----:B------:R2:W-:Y:S01]  /*b430*/  STG.E.U16 desc[UR22][R38.64], R53 ;  /* 0x0000003526007986 */ /* 0x0005e2000c101516 */
[----:B-1----:R-:W-:-:S03]  /*b440*/  PRMT R33, R55, 0x7632, R33 ;  /* 0x0000763237217816 */ /* 0x002fc60000000021 */
[----:B------:R0:W-:Y:S04]  /*b450*/  STG.E.U16 desc[UR22][R40.64], R54 ;  /* 0x0000003628007986 */ /* 0x0001e8000c101516 */
[----:B------:R-:W-:Y:S04]  /*b460*/  STG.E.U16 desc[UR22][R42.64], R55 ;  /* 0x000000372a007986 */ /* 0x000fe8000c101516 */
[----:B------:R-:W-:Y:S01]  /*b470*/  STG.E.U16 desc[UR22][R60.64], R7 ;  /* 0x000000073c007986 */ /* 0x000fe2000c101516 */
[----:B--2---:R-:W-:-:S03]  /*b480*/  PRMT R38, R48, 0x7632, R38 ;  /* 0x0000763230267816 */ /* 0x004fc60000000026 */
[----:B------:R-:W-:Y:S01]  /*b490*/  STG.E.U16 desc[UR22][R62.64], R31 ;  /* 0x0000001f3e007986 */ /* 0x000fe2000c101516 */
[----:B------:R-:W-:-:S03]  /*b4a0*/  PRMT R39, R49, 0x7632, R39 ;  /* 0x0000763231277816 */ /* 0x000fc60000000027 */
[----:B------:R1:W-:Y:S01]  /*b4b0*/  STG.E.U16 desc[UR22][R64.64], R12 ;  /* 0x0000000c40007986 */ /* 0x0003e2000c101516 */
[----:B0-----:R-:W-:-:S03]  /*b4c0*/  PRMT R40, R50, 0x7632, R40 ;  /* 0x0000763232287816 */ /* 0x001fc60000000028 */
[----:B------:R-:W-:Y:S01]  /*b4d0*/  STG.E.U16 desc[UR22][R66.64], R33 ;  /* 0x0000002142007986 */ /* 0x000fe2000c101516 */
[----:B------:R-:W-:-:S03]  /*b4e0*/  PRMT R41, R51, 0x7632, R41 ;  /* 0x0000763233297816 */ /* 0x000fc60000000029 */
[----:B------:R0:W-:Y:S04]  /*b4f0*/  STG.E.U16 desc[UR22][R68.64], R48 ;  /* 0x0000003044007986 */ /* 0x0001e8000c101516 */
[----:B------:R2:W-:Y:S01]  /*b500*/  STG.E.U16 desc[UR22][R70.64], R49 ;  /* 0x0000003146007986 */ /* 0x0005e2000c101516 */
[----:B---3--:R-:W-:Y:S01]  /*b510*/  PRMT R5, R44, 0x7632, R5 ;  /* 0x000076322c057816 */ /* 0x008fe20000000005 */
[----:B-1----:R-:W1:Y:S02]  /*b520*/  LDC.64 R12, c[0x0][0x230] ;  /* 0x00008c00ff0c7b82 */ /* 0x002e640000000a00 */
[----:B------:R-:W-:Y:S04]  /*b530*/  STG.E.U16 desc[UR22][R72.64], R50 ;  /* 0x0000003248007986 */ /* 0x000fe8000c101516 */
[----:B------:R-:W-:Y:S04]  /*b540*/  STG.E.U16 desc[UR22][R74.64], R51 ;  /* 0x000000334a007986 */ /* 0x000fe8000c101516 */
[----:B------:R-:W-:Y:S01]  /*b550*/  STG.E.U16 desc[UR22][R76.64], R38 ;  /* 0x000000264c007986 */ /* 0x000fe2000c101516 */
[----:B------:R-:W-:-:S03]  /*b560*/  PRMT R6, R45, 0x7632, R6 ;  /* 0x000076322d067816 */ /* 0x000fc60000000006 */
[----:B------:R-:W-:Y:S01]  /*b570*/  STG.E.U16 desc[UR22][R78.64], R39 ;  /* 0x000000274e007986 */ /* 0x000fe2000c101516 */
[----:B0-----:R-:W-:-:S03]  /*b580*/  PRMT R48, R46, 0x7632, R48 ;  /* 0x000076322e307816 */ /* 0x001fc60000000030 */
[----:B------:R-:W-:Y:S01]  /*b590*/  STG.E.U16 desc[UR22][R80.64], R40 ;  /* 0x0000002850007986 */ /* 0x000fe2000c101516 */
[----:B--2---:R-:W-:-:S03]  /*b5a0*/  PRMT R49, R47, 0x7632, R49 ;  /* 0x000076322f317816 */ /* 0x004fc60000000031 */
[----:B------:R-:W-:Y:S04]  /*b5b0*/  STG.E.U16 desc[UR22][R82.64], R41 ;  /* 0x0000002952007986 */ /* 0x000fe8000c101516 */
[----:B------:R-:W-:Y:S04]  /*b5c0*/  STG.E.U16 desc[UR22][R84.64], R44 ;  /* 0x0000002c54007986 */ /* 0x000fe8000c101516 */
[----:B------:R-:W-:Y:S04]  /*b5d0*/  STG.E.U16 desc[UR22][R86.64], R45 ;  /* 0x0000002d56007986 */ /* 0x000fe8000c101516 */
[----:B------:R-:W-:Y:S04]  /*b5e0*/  STG.E.U16 desc[UR22][R88.64], R46 ;  /* 0x0000002e58007986 */ /* 0x000fe8000c101516 */
[----:B------:R-:W-:Y:S01]  /*b5f0*/  STG.E.U16 desc[UR22][R90.64], R47 ;  /* 0x0000002f5a007986 */ /* 0x000fe2000c101516 */
[----:B-----5:R-:W-:-:S03]  /*b600*/  PRMT R54, R8, 0x7632, R54 ;  /* 0x0000763208367816 */ /* 0x020fc60000000036 */
[----:B------:R0:W-:Y:S01]  /*b610*/  STG.E.U16 desc[UR22][R92.64], R5 ;  /* 0x000000055c007986 */ /* 0x0001e2000c101516 */
[----:B------:R-:W-:-:S03]  /*b620*/  PRMT R55, R9, 0x7632, R55 ;  /* 0x0000763209377816 */ /* 0x000fc60000000037 */
[----:B------:R2:W-:Y:S01]  /*b630*/  STG.E.U16 desc[UR22][R94.64], R6 ;  /* 0x000000065e007986 */ /* 0x0005e2000c101516 */
[----:B------:R-:W-:-:S03]  /*b640*/  PRMT R56, R10, 0x7632, R56 ;  /* 0x000076320a387816 */ /* 0x000fc60000000038 */
[----:B------:R3:W-:Y:S01]  /*b650*/  STG.E.U16 desc[UR22][R96.64], R48 ;  /* 0x0000003060007986 */ /* 0x0007e2000c101516 */
[----:B------:R-:W-:-:S03]  /*b660*/  PRMT R57, R11, 0x7632, R57 ;  /* 0x000076320b397816 */ /* 0x000fc60000000039 */
[----:B------:R3:W-:Y:S04]  /*b670*/  STG.E.U16 desc[UR22][R98.64], R49 ;  /* 0x0000003162007986 */ /* 0x0007e8000c101516 */
[----:B------:R3:W-:Y:S04]  /*b680*/  STG.E.U16 desc[UR22][R100.64], R8 ;  /* 0x0000000864007986 */ /* 0x0007e8000c101516 */
[----:B------:R3:W-:Y:S04]  /*b690*/  STG.E.U16 desc[UR22][R102.64], R9 ;  /* 0x0000000966007986 */ /* 0x0007e8000c101516 */
[----:B------:R3:W-:Y:S04]  /*b6a0*/  STG.E.U16 desc[UR22][R104.64], R10 ;  /* 0x0000000a68007986 */ /* 0x0007e8000c101516 */
[----:B------:R3:W-:Y:S04]  /*b6b0*/  STG.E.U16 desc[UR22][R106.64], R11 ;  /* 0x0000000b6a007986 */ /* 0x0007e8000c101516 */
[----:B------:R3:W-:Y:S04]  /*b6c0*/  STG.E.U16 desc[UR22][R108.64], R54 ;  /* 0x000000366c007986 */ /* 0x0007e8000c101516 */
[----:B------:R3:W-:Y:S04]  /*b6d0*/  STG.E.U16 desc[UR22][R110.64], R55 ;  /* 0x000000376e007986 */ /* 0x0007e8000c101516 */
[----:B------:R3:W-:Y:S04]  /*b6e0*/  STG.E.U16 desc[UR22][R112.64], R56 ;  /* 0x0000003870007986 */ /* 0x0007e8000c101516 */
[----:B------:R3:W-:Y:S01]  /*b6f0*/  STG.E.U16 desc[UR22][R114.64], R57 ;  /* 0x0000003972007986 */ /* 0x0007e2000c101516 */
[----:B0-----:R-:W-:Y:S01]  /*b700*/  FSEL R5, R4, -INF , P0 ;  /* 0xff80000004057808 */ /* 0x001fe20000000000 */
[----:B--2---:R-:W-:Y:S01]  /*b710*/  IMAD.SHL.U32 R6, R121, 0x2, RZ ;  /* 0x0000000279067824 */ /* 0x004fe200078e00ff */
[----:B------:R-:W-:-:S03]  /*b720*/  FSEL R3, R3, -INF , P1 ;  /* 0xff80000003037808 */ /* 0x000fc60000800000 */
[----:B------:R-:W-:Y:S01]  /*b730*/  FFMA R4, R5, 0.69314718246459960938, R2 ;  /* 0x3f31721805047823 */ /* 0x000fe20000000002 */
[----:B------:R-:W-:Y:S01]  /*b740*/  LOP3.LUT R6, R6, 0x3f8, RZ, 0xc0, !PT ;  /* 0x000003f806067812 */ /* 0x000fe200078ec0ff */
[----:B------:R-:W-:Y:S01]  /*b750*/  FFMA R5, R3, 0.69314718246459960938, R0 ;  /* 0x3f31721803057823 */ /* 0x000fe20000000000 */
[----:B------:R-:W-:Y:S01]  /*b760*/  BAR.SYNC.DEFER_BLOCKING 0x0 ;  /* 0x0000000000007b1d */ /* 0x000fe20000010000 */
[----:B------:R-:W-:Y:S01]  /*b770*/  UIMAD UR4, UR21, UR4, URZ ;  /* 0x00000004150472a4 */ /* 0x000fe2000f8e023f */
[----:B------:R-:W-:-:S03]  /*b780*/  LOP3.LUT P2, RZ, R121, 0x100, RZ, 0xc0, !PT ;  /* 0x0000010079ff7812 */ /* 0x000fc6000784c0ff */
[----:B------:R-:W-:Y:S01]  /*b790*/  USHF.L.U32 UR7, UR4, 0x2, URZ ;  /* 0x0000000204077899 */ /* 0x000fe2000800063f */
[C---:B------:R-:W-:Y:S01]  /*b7a0*/  SHF.L.U32 R3, R119.reuse, 0x2, RZ ;  /* 0x0000000277037819 */ /* 0x040fe200000006ff */
[----:B------:R3:W-:Y:S01]  /*b7b0*/  STS.64 [R6+UR20], R4 ;  /* 0x0000000406007988 */ /* 0x0007e20008000a14 */
[----:B------:R-:W-:Y:S01]  /*b7c0*/  UIMAD.WIDE UR4, UR4, 0x4, URZ ;  /* 0x00000004040478a5 */ /* 0x000fe2000f8e023f */
[----:B------:R-:W-:Y:S01]  /*b7d0*/  IMAD.HI R0, R119, 0x4, RZ ;  /* 0x0000000477007827 */ /* 0x000fe200078e02ff */
[----:B------:R-:W-:Y:S01]  /*b7e0*/  BAR.SYNC.DEFER_BLOCKING 0x0 ;  /* 0x0000000000007b1d */ /* 0x000fe20000010000 */
[----:B-1----:R-:W-:-:S04]  /*b7f0*/  IADD3 R2, P0, P1, R3, UR7, R12 ;  /* 0x0000000703027c10 */ /* 0x002fc8000f91e00c */
[----:B------:R-:W-:Y:S01]  /*b800*/  IADD3.X R3, R0, UR5, R13, P0, P1 ;  /* 0x0000000500037c10 */ /* 0x000fe200087e240d */
[----:B------:R-:W-:Y:S08]  /*b810*/  @P2 EXIT ;  /* 0x000000000000294d */ /* 0x000ff00003800000 */
[----:B------:R-:W0:Y:S04]  /*b820*/  LDS R117, [R117] ;  /* 0x0000000075757984 */ /* 0x000e280000000800 */
[----:B0-----:R-:W-:Y:S01]  /*b830*/  STG.E desc[UR22][R2.64], R117 ;  /* 0x0000007502007986 */ /* 0x001fe2000c101916 */
[----:B------:R-:W-:Y:S05]  /*b840*/  EXIT ;  /* 0x000000000000794d */ /* 0x000fea0003800000 */
.L_x_2:
[----:B------:R-:W-:-:S00]  /*b850*/  BRA `(.L_x_2) ;  /* 0xfffffffc00fc7947 */ /* 0x000fc0000383ffff */
[----:B------:R-:W-:-:S00]  /*b860*/  NOP ;  /* 0x0000000000007918 */ /* 0x000fc00000000000 */
        /* <DEDUP_REMOVED lines=9> */
.L_x_3:


//--------------------- .nv.global.init           --------------------------
	.section	.nv.global.init,"aw",@progbits
.nv.global.init:
	.type		_$_str,@object
	.size		_$_str,(.L_0 - _$_str)
_$_str:
        /*0000*/ 	.byte	0x5f, 0x5f, 0x43, 0x55, 0x44, 0x41, 0x5f, 0x46, 0x54, 0x5a, 0x00
.L_0:


//--------------------- .nv.shared.attn_fwd       --------------------------
	.section	.nv.shared.attn_fwd,"aw",@nobits
	.sectionflags	@""
	.align	16
	.zero		1024


//--------------------- .nv.shared.reserved.0     --------------------------
	.section	.nv.shared.reserved.0,"aw",@nobits
	.weak		__nv_reservedSMEM_offset_0_alias
	.size		__nv_reservedSMEM_offset_0_alias, 0, 0
	.other		__nv_reservedSMEM_offset_0_alias,@"STO_CUDA_RESERVED_SHARED STV_DEFAULT"
__nv_reservedSMEM_offset_0_alias:
	.zero		0


//--------------------- .nv.constant0.attn_fwd    --------------------------
	.section	.nv.constant0.attn_fwd,"a",@progbits
	.sectionflags	@""
	.align	4
.nv.constant0.attn_fwd:
	.zero		664


//--------------------- SYMBOLS --------------------------

	.type		.nv.reservedSmem.offset0,@object
	.size		.nv.reservedSmem.offset0,0x4
